//
// Generated by NVIDIA NVVM Compiler
//
// Compiler Build ID: CL-36424714
// Cuda compilation tools, release 13.0, V13.0.88
// Based on NVVM 20.0.0
//

.version 9.0
.target sm_100
.address_size 64

	// .globl	conv2d_forward

.visible .entry conv2d_forward(
	.param .u64 .ptr .align 1 conv2d_forward_param_0,
	.param .u64 .ptr .align 1 conv2d_forward_param_1,
	.param .u64 .ptr .align 1 conv2d_forward_param_2,
	.param .u64 .ptr .align 1 conv2d_forward_param_3,
	.param .u32 conv2d_forward_param_4,
	.param .u32 conv2d_forward_param_5,
	.param .u32 conv2d_forward_param_6,
	.param .u32 conv2d_forward_param_7,
	.param .u32 conv2d_forward_param_8,
	.param .u32 conv2d_forward_param_9,
	.param .u32 conv2d_forward_param_10,
	.param .u32 conv2d_forward_param_11,
	.param .u32 conv2d_forward_param_12
)
{
	.reg .pred 	%p<93>;
	.reg .b32 	%r<90>;
	.reg .b32 	%f<100>;
	.reg .b64 	%rd<45>;

	ld.param.u64 	%rd10, [conv2d_forward_param_0];
	ld.param.u64 	%rd11, [conv2d_forward_param_1];
	ld.param.u64 	%rd8, [conv2d_forward_param_2];
	ld.param.u32 	%r33, [conv2d_forward_param_5];
	ld.param.u32 	%r34, [conv2d_forward_param_6];
	ld.param.u32 	%r35, [conv2d_forward_param_7];
	ld.param.u32 	%r36, [conv2d_forward_param_8];
	ld.param.u32 	%r37, [conv2d_forward_param_9];
	ld.param.u32 	%r38, [conv2d_forward_param_10];
	ld.param.u32 	%r39, [conv2d_forward_param_11];
	ld.param.u32 	%r40, [conv2d_forward_param_12];
	cvta.to.global.u64 	%rd1, %rd11;
	cvta.to.global.u64 	%rd2, %rd10;
	mov.u32 	%r1, %ctaid.z;
	mov.u32 	%r41, %ctaid.y;
	mov.u32 	%r42, %ntid.y;
	mov.u32 	%r43, %tid.y;
	mad.lo.s32 	%r2, %r41, %r42, %r43;
	mov.u32 	%r44, %ctaid.x;
	mov.u32 	%r45, %ntid.x;
	mov.u32 	%r46, %tid.x;
	mad.lo.s32 	%r47, %r44, %r45, %r46;
	setp.ge.s32 	%p2, %r2, %r36;
	mul.lo.s32 	%r48, %r35, %r34;
	setp.ge.s32 	%p3, %r47, %r48;
	or.pred  	%p4, %p2, %p3;
	@%p4 bra 	$L__BB0_48;
	cvta.to.global.u64 	%rd12, %rd8;
	div.s32 	%r4, %r47, %r35;
	mul.lo.s32 	%r50, %r4, %r35;
	sub.s32 	%r5, %r47, %r50;
	mul.wide.u32 	%rd13, %r2, 4;
	add.s64 	%rd14, %rd12, %rd13;
	ld.global.nc.f32 	%f78, [%rd14];
	setp.lt.s32 	%p5, %r33, 1;
	@%p5 bra 	$L__BB0_47;
	sub.s32 	%r6, %r5, %r40;
	min.s32 	%r51, %r37, %r38;
	setp.lt.s32 	%p6, %r51, 1;
	@%p6 bra 	$L__BB0_47;
	and.b32  	%r7, %r38, 7;
	and.b32  	%r8, %r38, 3;
	and.b32  	%r9, %r38, 2147483640;
	and.b32  	%r10, %r38, 1;
	mul.lo.s32 	%r11, %r33, %r2;
	mul.lo.s32 	%r12, %r33, %r1;
	sub.s32 	%r13, %r4, %r39;
	mov.b32 	%r84, 0;
$L__BB0_4:
	add.s32 	%r54, %r84, %r12;
	mul.lo.s32 	%r15, %r54, %r34;
	add.s32 	%r55, %r84, %r11;
	mul.lo.s32 	%r16, %r55, %r37;
	mov.b32 	%r85, 0;
$L__BB0_5:
	setp.lt.u32 	%p7, %r38, 8;
	add.s32 	%r57, %r13, %r85;
	setp.gt.s32 	%p8, %r57, -1;
	setp.lt.s32 	%p9, %r57, %r34;
	and.pred  	%p1, %p8, %p9;
	add.s32 	%r58, %r57, %r15;
	mul.lo.s32 	%r18, %r58, %r35;
	add.s32 	%r59, %r85, %r16;
	mul.lo.s32 	%r19, %r59, %r38;
	mov.b32 	%r88, 0;
	@%p7 bra 	$L__BB0_24;
	mov.b32 	%r86, 0;
	cvt.s64.s32 	%rd18, %r19;
$L__BB0_7:
	.pragma "nounroll";
	add.s32 	%r21, %r6, %r86;
	setp.gt.s32 	%p10, %r21, -1;
	setp.lt.s32 	%p11, %r21, %r35;
	and.pred  	%p12, %p10, %p11;
	and.pred  	%p13, %p1, %p12;
	add.s32 	%r61, %r21, %r18;
	mul.wide.s32 	%rd15, %r61, 4;
	add.s64 	%rd3, %rd2, %rd15;
	not.pred 	%p14, %p13;
	@%p14 bra 	$L__BB0_9;
	add.s32 	%r62, %r86, %r19;
	ld.global.nc.f32 	%f43, [%rd3];
	mul.wide.s32 	%rd16, %r62, 4;
	add.s64 	%rd17, %rd1, %rd16;
	ld.global.nc.f32 	%f44, [%rd17];
	fma.rn.f32 	%f78, %f43, %f44, %f78;
$L__BB0_9:
	add.s32 	%r63, %r21, 1;
	setp.gt.s32 	%p15, %r63, -1;
	setp.lt.s32 	%p16, %r63, %r35;
	and.pred  	%p17, %p15, %p16;
	and.pred  	%p18, %p1, %p17;
	cvt.s64.s32 	%rd19, %r86;
	add.s64 	%rd20, %rd19, %rd18;
	shl.b64 	%rd21, %rd20, 2;
	add.s64 	%rd4, %rd1, %rd21;
	not.pred 	%p19, %p18;
	@%p19 bra 	$L__BB0_11;
	ld.global.nc.f32 	%f45, [%rd3+4];
	ld.global.nc.f32 	%f46, [%rd4+4];
	fma.rn.f32 	%f78, %f45, %f46, %f78;
$L__BB0_11:
	add.s32 	%r64, %r21, 2;
	setp.gt.s32 	%p20, %r64, -1;
	setp.lt.s32 	%p21, %r64, %r35;
	and.pred  	%p22, %p20, %p21;
	and.pred  	%p23, %p1, %p22;
	not.pred 	%p24, %p23;
	@%p24 bra 	$L__BB0_13;
	ld.global.nc.f32 	%f47, [%rd3+8];
	ld.global.nc.f32 	%f48, [%rd4+8];
	fma.rn.f32 	%f78, %f47, %f48, %f78;
$L__BB0_13:
	add.s32 	%r65, %r21, 3;
	setp.gt.s32 	%p25, %r65, -1;
	setp.lt.s32 	%p26, %r65, %r35;
	and.pred  	%p27, %p25, %p26;
	and.pred  	%p28, %p1, %p27;
	not.pred 	%p29, %p28;
	@%p29 bra 	$L__BB0_15;
	ld.global.nc.f32 	%f49, [%rd3+12];
	ld.global.nc.f32 	%f50, [%rd4+12];
	fma.rn.f32 	%f78, %f49, %f50, %f78;
$L__BB0_15:
	add.s32 	%r66, %r21, 4;
	setp.gt.s32 	%p30, %r66, -1;
	setp.lt.s32 	%p31, %r66, %r35;
	and.pred  	%p32, %p30, %p31;
	and.pred  	%p33, %p1, %p32;
	not.pred 	%p34, %p33;
	@%p34 bra 	$L__BB0_17;
	ld.global.nc.f32 	%f51, [%rd3+16];
	ld.global.nc.f32 	%f52, [%rd4+16];
	fma.rn.f32 	%f78, %f51, %f52, %f78;
$L__BB0_17:
	add.s32 	%r67, %r21, 5;
	setp.gt.s32 	%p35, %r67, -1;
	setp.lt.s32 	%p36, %r67, %r35;
	and.pred  	%p37, %p35, %p36;
	and.pred  	%p38, %p1, %p37;
	not.pred 	%p39, %p38;
	@%p39 bra 	$L__BB0_19;
	ld.global.nc.f32 	%f53, [%rd3+20];
	ld.global.nc.f32 	%f54, [%rd4+20];
	fma.rn.f32 	%f78, %f53, %f54, %f78;
$L__BB0_19:
	add.s32 	%r68, %r21, 6;
	setp.gt.s32 	%p40, %r68, -1;
	setp.lt.s32 	%p41, %r68, %r35;
	and.pred  	%p42, %p40, %p41;
	and.pred  	%p43, %p1, %p42;
	not.pred 	%p44, %p43;
	@%p44 bra 	$L__BB0_21;
	ld.global.nc.f32 	%f55, [%rd3+24];
	ld.global.nc.f32 	%f56, [%rd4+24];
	fma.rn.f32 	%f78, %f55, %f56, %f78;
$L__BB0_21:
	add.s32 	%r69, %r21, 7;
	setp.gt.s32 	%p45, %r69, -1;
	setp.lt.s32 	%p46, %r69, %r35;
	and.pred  	%p47, %p45, %p46;
	and.pred  	%p48, %p1, %p47;
	not.pred 	%p49, %p48;
	@%p49 bra 	$L__BB0_23;
	ld.global.nc.f32 	%f57, [%rd3+28];
	ld.global.nc.f32 	%f58, [%rd4+28];
	fma.rn.f32 	%f78, %f57, %f58, %f78;
$L__BB0_23:
	add.s32 	%r86, %r86, 8;
	setp.ne.s32 	%p50, %r86, %r9;
	mov.u32 	%r88, %r9;
	@%p50 bra 	$L__BB0_7;
$L__BB0_24:
	setp.eq.s32 	%p51, %r7, 0;
	@%p51 bra 	$L__BB0_45;
	add.s32 	%r70, %r7, -1;
	setp.lt.u32 	%p52, %r70, 3;
	@%p52 bra 	$L__BB0_35;
	add.s32 	%r24, %r6, %r88;
	setp.gt.s32 	%p53, %r24, -1;
	setp.lt.s32 	%p54, %r24, %r35;
	and.pred  	%p55, %p53, %p54;
	and.pred  	%p56, %p1, %p55;
	add.s32 	%r71, %r24, %r18;
	mul.wide.s32 	%rd22, %r71, 4;
	add.s64 	%rd5, %rd2, %rd22;
	not.pred 	%p57, %p56;
	@%p57 bra 	$L__BB0_28;
	add.s32 	%r72, %r88, %r19;
	ld.global.nc.f32 	%f60, [%rd5];
	mul.wide.s32 	%rd23, %r72, 4;
	add.s64 	%rd24, %rd1, %rd23;
	ld.global.nc.f32 	%f61, [%rd24];
	fma.rn.f32 	%f78, %f60, %f61, %f78;
$L__BB0_28:
	add.s32 	%r73, %r24, 1;
	setp.gt.s32 	%p58, %r73, -1;
	setp.lt.s32 	%p59, %r73, %r35;
	and.pred  	%p60, %p58, %p59;
	and.pred  	%p61, %p1, %p60;
	cvt.s64.s32 	%rd25, %r19;
	cvt.u64.u32 	%rd26, %r88;
	add.s64 	%rd27, %rd26, %rd25;
	shl.b64 	%rd28, %rd27, 2;
	add.s64 	%rd6, %rd1, %rd28;
	not.pred 	%p62, %p61;
	@%p62 bra 	$L__BB0_30;
	ld.global.nc.f32 	%f62, [%rd5+4];
	ld.global.nc.f32 	%f63, [%rd6+4];
	fma.rn.f32 	%f78, %f62, %f63, %f78;
$L__BB0_30:
	add.s32 	%r74, %r24, 2;
	setp.gt.s32 	%p63, %r74, -1;
	setp.lt.s32 	%p64, %r74, %r35;
	and.pred  	%p65, %p63, %p64;
	and.pred  	%p66, %p1, %p65;
	not.pred 	%p67, %p66;
	@%p67 bra 	$L__BB0_32;
	ld.global.nc.f32 	%f64, [%rd5+8];
	ld.global.nc.f32 	%f65, [%rd6+8];
	fma.rn.f32 	%f78, %f64, %f65, %f78;
$L__BB0_32:
	add.s32 	%r75, %r24, 3;
	setp.gt.s32 	%p68, %r75, -1;
	setp.lt.s32 	%p69, %r75, %r35;
	and.pred  	%p70, %p68, %p69;
	and.pred  	%p71, %p1, %p70;
	not.pred 	%p72, %p71;
	@%p72 bra 	$L__BB0_34;
	ld.global.nc.f32 	%f66, [%rd5+12];
	ld.global.nc.f32 	%f67, [%rd6+12];
	fma.rn.f32 	%f78, %f66, %f67, %f78;
$L__BB0_34:
	add.s32 	%r88, %r88, 4;
$L__BB0_35:
	setp.eq.s32 	%p73, %r8, 0;
	@%p73 bra 	$L__BB0_45;
	setp.eq.s32 	%p74, %r8, 1;
	@%p74 bra 	$L__BB0_42;
	add.s32 	%r27, %r6, %r88;
	setp.gt.s32 	%p75, %r27, -1;
	setp.lt.s32 	%p76, %r27, %r35;
	and.pred  	%p77, %p75, %p76;
	and.pred  	%p78, %p1, %p77;
	add.s32 	%r76, %r27, %r18;
	mul.wide.s32 	%rd29, %r76, 4;
	add.s64 	%rd7, %rd2, %rd29;
	not.pred 	%p79, %p78;
	@%p79 bra 	$L__BB0_39;
	add.s32 	%r77, %r88, %r19;
	ld.global.nc.f32 	%f69, [%rd7];
	mul.wide.s32 	%rd30, %r77, 4;
	add.s64 	%rd31, %rd1, %rd30;
	ld.global.nc.f32 	%f70, [%rd31];
	fma.rn.f32 	%f78, %f69, %f70, %f78;
$L__BB0_39:
	add.s32 	%r78, %r27, 1;
	setp.gt.s32 	%p80, %r78, -1;
	setp.lt.s32 	%p81, %r78, %r35;
	and.pred  	%p82, %p80, %p81;
	and.pred  	%p83, %p1, %p82;
	not.pred 	%p84, %p83;
	@%p84 bra 	$L__BB0_41;
	ld.global.nc.f32 	%f71, [%rd7+4];
	cvt.s64.s32 	%rd32, %r19;
	cvt.s64.s32 	%rd33, %r88;
	add.s64 	%rd34, %rd33, %rd32;
	shl.b64 	%rd35, %rd34, 2;
	add.s64 	%rd36, %rd1, %rd35;
	ld.global.nc.f32 	%f72, [%rd36+4];
	fma.rn.f32 	%f78, %f71, %f72, %f78;
$L__BB0_41:
	add.s32 	%r88, %r88, 2;
$L__BB0_42:
	setp.eq.s32 	%p85, %r10, 0;
	@%p85 bra 	$L__BB0_45;
	add.s32 	%r30, %r6, %r88;
	setp.gt.s32 	%p86, %r30, -1;
	setp.lt.s32 	%p87, %r30, %r35;
	and.pred  	%p88, %p86, %p87;
	and.pred  	%p89, %p1, %p88;
	not.pred 	%p90, %p89;
	@%p90 bra 	$L__BB0_45;
	add.s32 	%r79, %r30, %r18;
	add.s32 	%r80, %r88, %r19;
	mul.wide.s32 	%rd37, %r79, 4;
	add.s64 	%rd38, %rd2, %rd37;
	ld.global.nc.f32 	%f73, [%rd38];
	mul.wide.s32 	%rd39, %r80, 4;
	add.s64 	%rd40, %rd1, %rd39;
	ld.global.nc.f32 	%f74, [%rd40];
	fma.rn.f32 	%f78, %f73, %f74, %f78;
$L__BB0_45:
	add.s32 	%r85, %r85, 1;
	setp.ne.s32 	%p91, %r85, %r37;
	@%p91 bra 	$L__BB0_5;
	add.s32 	%r84, %r84, 1;
	setp.ne.s32 	%p92, %r84, %r33;
	@%p92 bra 	$L__BB0_4;
$L__BB0_47:
	ld.param.u64 	%rd44, [conv2d_forward_param_3];
	mad.lo.s32 	%r81, %r36, %r1, %r2;
	mad.lo.s32 	%r82, %r81, %r34, %r4;
	mad.lo.s32 	%r83, %r82, %r35, %r5;
	cvta.to.global.u64 	%rd41, %rd44;
	mul.wide.s32 	%rd42, %r83, 4;
	add.s64 	%rd43, %rd41, %rd42;
	st.global.f32 	[%rd43], %f78;
$L__BB0_48:
	ret;

}
	// .globl	conv2d_backward_dW_db
.visible .entry conv2d_backward_dW_db(
	.param .u64 .ptr .align 1 conv2d_backward_dW_db_param_0,
	.param .u64 .ptr .align 1 conv2d_backward_dW_db_param_1,
	.param .u64 .ptr .align 1 conv2d_backward_dW_db_param_2,
	.param .u64 .ptr .align 1 conv2d_backward_dW_db_param_3,
	.param .u32 conv2d_backward_dW_db_param_4,
	.param .u32 conv2d_backward_dW_db_param_5,
	.param .u32 conv2d_backward_dW_db_param_6,
	.param .u32 conv2d_backward_dW_db_param_7,
	.param .u32 conv2d_backward_dW_db_param_8,
	.param .u32 conv2d_backward_dW_db_param_9,
	.param .u32 conv2d_backward_dW_db_param_10,
	.param .u32 conv2d_backward_dW_db_param_11,
	.param .u32 conv2d_backward_dW_db_param_12
)
{
	.reg .pred 	%p<70>;
	.reg .b32 	%r<235>;
	.reg .b32 	%f<186>;
	.reg .b64 	%rd<78>;

	ld.param.u64 	%rd13, [conv2d_backward_dW_db_param_0];
	ld.param.u64 	%rd14, [conv2d_backward_dW_db_param_1];
	ld.param.u64 	%rd11, [conv2d_backward_dW_db_param_2];
	ld.param.u32 	%r98, [conv2d_backward_dW_db_param_4];
	ld.param.u32 	%r99, [conv2d_backward_dW_db_param_5];
	ld.param.u32 	%r100, [conv2d_backward_dW_db_param_6];
	ld.param.u32 	%r101, [conv2d_backward_dW_db_param_7];
	ld.param.u32 	%r102, [conv2d_backward_dW_db_param_8];
	cvta.to.global.u64 	%rd1, %rd13;
	cvta.to.global.u64 	%rd2, %rd11;
	cvta.to.global.u64 	%rd3, %rd14;
	mov.u32 	%r107, %ctaid.y;
	mov.u32 	%r108, %ntid.y;
	mov.u32 	%r109, %tid.y;
	mad.lo.s32 	%r1, %r107, %r108, %r109;
	mov.u32 	%r110, %ctaid.x;
	mov.u32 	%r111, %ntid.x;
	mov.u32 	%r112, %tid.x;
	mad.lo.s32 	%r2, %r110, %r111, %r112;
	setp.ge.s32 	%p1, %r1, %r102;
	setp.ge.s32 	%p2, %r2, %r99;
	or.pred  	%p3, %p2, %p1;
	@%p3 bra 	$L__BB1_109;
	ld.param.u32 	%r190, [conv2d_backward_dW_db_param_9];
	setp.lt.s32 	%p4, %r190, 1;
	@%p4 bra 	$L__BB1_91;
	ld.param.u32 	%r196, [conv2d_backward_dW_db_param_10];
	ld.param.u32 	%r191, [conv2d_backward_dW_db_param_9];
	setp.lt.s32 	%p5, %r196, 1;
	mad.lo.s32 	%r113, %r99, %r1, %r2;
	mul.lo.s32 	%r3, %r191, %r113;
	@%p5 bra 	$L__BB1_91;
	setp.lt.s32 	%p6, %r98, 1;
	@%p6 bra 	$L__BB1_78;
	setp.lt.s32 	%p15, %r100, 1;
	@%p15 bra 	$L__BB1_65;
	setp.lt.s32 	%p24, %r101, 1;
	@%p24 bra 	$L__BB1_55;
	add.s32 	%r4, %r101, -1;
	and.b32  	%r5, %r101, 7;
	add.s32 	%r6, %r5, -1;
	and.b32  	%r7, %r101, 3;
	and.b32  	%r8, %r101, 2147483640;
	and.b32  	%r9, %r101, 1;
	mov.b32 	%r206, 0;
$L__BB1_7:
	ld.param.u32 	%r204, [conv2d_backward_dW_db_param_11];
	sub.s32 	%r11, %r206, %r204;
	mov.b32 	%r207, 0;
$L__BB1_8:
	ld.param.u32 	%r205, [conv2d_backward_dW_db_param_12];
	sub.s32 	%r13, %r207, %r205;
	mov.f32 	%f155, 0f00000000;
	mov.b32 	%r208, 0;
$L__BB1_9:
	mad.lo.s32 	%r152, %r208, %r99, %r2;
	mul.lo.s32 	%r15, %r152, %r100;
	mad.lo.s32 	%r153, %r208, %r102, %r1;
	mul.lo.s32 	%r16, %r153, %r100;
	mov.b32 	%r209, 0;
$L__BB1_10:
	add.s32 	%r154, %r11, %r209;
	setp.lt.u32 	%p31, %r154, %r100;
	add.s32 	%r155, %r154, %r15;
	mul.lo.s32 	%r18, %r155, %r101;
	add.s32 	%r156, %r209, %r16;
	mul.lo.s32 	%r19, %r156, %r101;
	@%p31 bra 	$L__BB1_11;
	bra.uni 	$L__BB1_51;
$L__BB1_11:
	setp.lt.u32 	%p32, %r4, 7;
	mov.b32 	%r212, 0;
	@%p32 bra 	$L__BB1_30;
	mov.b32 	%r210, 0;
	cvt.s64.s32 	%rd40, %r19;
$L__BB1_13:
	.pragma "nounroll";
	add.s32 	%r21, %r13, %r210;
	setp.ge.u32 	%p33, %r21, %r101;
	add.s32 	%r159, %r21, %r18;
	mul.wide.s32 	%rd37, %r159, 4;
	add.s64 	%rd4, %rd1, %rd37;
	@%p33 bra 	$L__BB1_15;
	add.s32 	%r160, %r210, %r19;
	ld.global.nc.f32 	%f59, [%rd4];
	mul.wide.s32 	%rd38, %r160, 4;
	add.s64 	%rd39, %rd3, %rd38;
	ld.global.nc.f32 	%f60, [%rd39];
	fma.rn.f32 	%f155, %f59, %f60, %f155;
$L__BB1_15:
	add.s32 	%r161, %r21, 1;
	setp.ge.u32 	%p34, %r161, %r101;
	cvt.s64.s32 	%rd41, %r210;
	add.s64 	%rd42, %rd41, %rd40;
	shl.b64 	%rd43, %rd42, 2;
	add.s64 	%rd5, %rd3, %rd43;
	@%p34 bra 	$L__BB1_17;
	ld.global.nc.f32 	%f61, [%rd4+4];
	ld.global.nc.f32 	%f62, [%rd5+4];
	fma.rn.f32 	%f155, %f61, %f62, %f155;
$L__BB1_17:
	add.s32 	%r162, %r21, 2;
	setp.ge.u32 	%p35, %r162, %r101;
	@%p35 bra 	$L__BB1_19;
	ld.global.nc.f32 	%f63, [%rd4+8];
	ld.global.nc.f32 	%f64, [%rd5+8];
	fma.rn.f32 	%f155, %f63, %f64, %f155;
$L__BB1_19:
	add.s32 	%r163, %r21, 3;
	setp.ge.u32 	%p36, %r163, %r101;
	@%p36 bra 	$L__BB1_21;
	ld.global.nc.f32 	%f65, [%rd4+12];
	ld.global.nc.f32 	%f66, [%rd5+12];
	fma.rn.f32 	%f155, %f65, %f66, %f155;
$L__BB1_21:
	add.s32 	%r164, %r21, 4;
	setp.ge.u32 	%p37, %r164, %r101;
	@%p37 bra 	$L__BB1_23;
	ld.global.nc.f32 	%f67, [%rd4+16];
	ld.global.nc.f32 	%f68, [%rd5+16];
	fma.rn.f32 	%f155, %f67, %f68, %f155;
$L__BB1_23:
	add.s32 	%r165, %r21, 5;
	setp.ge.u32 	%p38, %r165, %r101;
	@%p38 bra 	$L__BB1_25;
	ld.global.nc.f32 	%f69, [%rd4+20];
	ld.global.nc.f32 	%f70, [%rd5+20];
	fma.rn.f32 	%f155, %f69, %f70, %f155;
$L__BB1_25:
	add.s32 	%r166, %r21, 6;
	setp.ge.u32 	%p39, %r166, %r101;
	@%p39 bra 	$L__BB1_27;
	ld.global.nc.f32 	%f71, [%rd4+24];
	ld.global.nc.f32 	%f72, [%rd5+24];
	fma.rn.f32 	%f155, %f71, %f72, %f155;
$L__BB1_27:
	add.s32 	%r167, %r21, 7;
	setp.ge.u32 	%p40, %r167, %r101;
	@%p40 bra 	$L__BB1_29;
	ld.global.nc.f32 	%f73, [%rd4+28];
	ld.global.nc.f32 	%f74, [%rd5+28];
	fma.rn.f32 	%f155, %f73, %f74, %f155;
$L__BB1_29:
	add.s32 	%r210, %r210, 8;
	setp.ne.s32 	%p41, %r210, %r8;
	mov.u32 	%r212, %r8;
	@%p41 bra 	$L__BB1_13;
$L__BB1_30:
	setp.eq.s32 	%p42, %r5, 0;
	@%p42 bra 	$L__BB1_51;
	setp.lt.u32 	%p43, %r6, 3;
	@%p43 bra 	$L__BB1_41;
	add.s32 	%r24, %r13, %r212;
	setp.ge.u32 	%p44, %r24, %r101;
	add.s32 	%r168, %r24, %r18;
	mul.wide.s32 	%rd44, %r168, 4;
	add.s64 	%rd6, %rd1, %rd44;
	@%p44 bra 	$L__BB1_34;
	add.s32 	%r169, %r212, %r19;
	ld.global.nc.f32 	%f76, [%rd6];
	mul.wide.s32 	%rd45, %r169, 4;
	add.s64 	%rd46, %rd3, %rd45;
	ld.global.nc.f32 	%f77, [%rd46];
	fma.rn.f32 	%f155, %f76, %f77, %f155;
$L__BB1_34:
	add.s32 	%r170, %r24, 1;
	setp.ge.u32 	%p45, %r170, %r101;
	cvt.s64.s32 	%rd47, %r19;
	cvt.u64.u32 	%rd48, %r212;
	add.s64 	%rd49, %rd48, %rd47;
	shl.b64 	%rd50, %rd49, 2;
	add.s64 	%rd7, %rd3, %rd50;
	@%p45 bra 	$L__BB1_36;
	ld.global.nc.f32 	%f78, [%rd6+4];
	ld.global.nc.f32 	%f79, [%rd7+4];
	fma.rn.f32 	%f155, %f78, %f79, %f155;
$L__BB1_36:
	add.s32 	%r171, %r24, 2;
	setp.ge.u32 	%p46, %r171, %r101;
	@%p46 bra 	$L__BB1_38;
	ld.global.nc.f32 	%f80, [%rd6+8];
	ld.global.nc.f32 	%f81, [%rd7+8];
	fma.rn.f32 	%f155, %f80, %f81, %f155;
$L__BB1_38:
	add.s32 	%r172, %r24, 3;
	setp.ge.u32 	%p47, %r172, %r101;
	@%p47 bra 	$L__BB1_40;
	ld.global.nc.f32 	%f82, [%rd6+12];
	ld.global.nc.f32 	%f83, [%rd7+12];
	fma.rn.f32 	%f155, %f82, %f83, %f155;
$L__BB1_40:
	add.s32 	%r212, %r212, 4;
$L__BB1_41:
	setp.eq.s32 	%p48, %r7, 0;
	@%p48 bra 	$L__BB1_51;
	setp.eq.s32 	%p49, %r7, 1;
	@%p49 bra 	$L__BB1_48;
	add.s32 	%r27, %r13, %r212;
	setp.ge.u32 	%p50, %r27, %r101;
	add.s32 	%r173, %r27, %r18;
	mul.wide.s32 	%rd51, %r173, 4;
	add.s64 	%rd8, %rd1, %rd51;
	@%p50 bra 	$L__BB1_45;
	add.s32 	%r174, %r212, %r19;
	ld.global.nc.f32 	%f85, [%rd8];
	mul.wide.s32 	%rd52, %r174, 4;
	add.s64 	%rd53, %rd3, %rd52;
	ld.global.nc.f32 	%f86, [%rd53];
	fma.rn.f32 	%f155, %f85, %f86, %f155;
$L__BB1_45:
	add.s32 	%r175, %r27, 1;
	setp.ge.u32 	%p51, %r175, %r101;
	@%p51 bra 	$L__BB1_47;
	ld.global.nc.f32 	%f87, [%rd8+4];
	cvt.s64.s32 	%rd54, %r19;
	cvt.s64.s32 	%rd55, %r212;
	add.s64 	%rd56, %rd55, %rd54;
	shl.b64 	%rd57, %rd56, 2;
	add.s64 	%rd58, %rd3, %rd57;
	ld.global.nc.f32 	%f88, [%rd58+4];
	fma.rn.f32 	%f155, %f87, %f88, %f155;
$L__BB1_47:
	add.s32 	%r212, %r212, 2;
$L__BB1_48:
	setp.eq.s32 	%p52, %r9, 0;
	@%p52 bra 	$L__BB1_51;
	add.s32 	%r30, %r13, %r212;
	setp.ge.u32 	%p53, %r30, %r101;
	@%p53 bra 	$L__BB1_51;
	add.s32 	%r176, %r30, %r18;
	add.s32 	%r177, %r212, %r19;
	mul.wide.s32 	%rd59, %r176, 4;
	add.s64 	%rd60, %rd1, %rd59;
	ld.global.nc.f32 	%f89, [%rd60];
	mul.wide.s32 	%rd61, %r177, 4;
	add.s64 	%rd62, %rd3, %rd61;
	ld.global.nc.f32 	%f90, [%rd62];
	fma.rn.f32 	%f155, %f89, %f90, %f155;
$L__BB1_51:
	add.s32 	%r209, %r209, 1;
	setp.ne.s32 	%p54, %r209, %r100;
	@%p54 bra 	$L__BB1_10;
	add.s32 	%r208, %r208, 1;
	setp.ne.s32 	%p55, %r208, %r98;
	@%p55 bra 	$L__BB1_9;
	ld.param.u32 	%r203, [conv2d_backward_dW_db_param_10];
	ld.param.u64 	%rd76, [conv2d_backward_dW_db_param_2];
	add.s32 	%r178, %r206, %r3;
	mad.lo.s32 	%r179, %r178, %r203, %r207;
	cvta.to.global.u64 	%rd63, %rd76;
	mul.wide.s32 	%rd64, %r179, 4;
	add.s64 	%rd65, %rd63, %rd64;
	st.global.f32 	[%rd65], %f155;
	add.s32 	%r207, %r207, 1;
	setp.ne.s32 	%p56, %r207, %r203;
	@%p56 bra 	$L__BB1_8;
	ld.param.u32 	%r195, [conv2d_backward_dW_db_param_9];
	add.s32 	%r206, %r206, 1;
	setp.eq.s32 	%p57, %r206, %r195;
	@%p57 bra 	$L__BB1_91;
	bra.uni 	$L__BB1_7;
$L__BB1_55:
	ld.param.u32 	%r201, [conv2d_backward_dW_db_param_10];
	and.b32  	%r35, %r201, 3;
	and.b32  	%r36, %r201, 2147483644;
	and.b32  	%r37, %r201, 1;
	mov.b32 	%r214, 0;
$L__BB1_56:
	ld.param.u32 	%r202, [conv2d_backward_dW_db_param_10];
	setp.lt.u32 	%p25, %r202, 4;
	add.s32 	%r140, %r214, %r3;
	mul.lo.s32 	%r39, %r140, %r202;
	mov.b32 	%r217, 0;
	@%p25 bra 	$L__BB1_59;
	mov.b32 	%r215, 0;
$L__BB1_58:
	.pragma "nounroll";
	add.s32 	%r142, %r215, %r39;
	mul.wide.s32 	%rd31, %r142, 4;
	add.s64 	%rd32, %rd2, %rd31;
	mov.b32 	%r143, 0;
	st.global.u32 	[%rd32], %r143;
	st.global.u32 	[%rd32+4], %r143;
	st.global.u32 	[%rd32+8], %r143;
	st.global.u32 	[%rd32+12], %r143;
	add.s32 	%r215, %r215, 4;
	setp.ne.s32 	%p26, %r215, %r36;
	mov.u32 	%r217, %r36;
	@%p26 bra 	$L__BB1_58;
$L__BB1_59:
	setp.eq.s32 	%p27, %r35, 0;
	@%p27 bra 	$L__BB1_64;
	setp.eq.s32 	%p28, %r35, 1;
	@%p28 bra 	$L__BB1_62;
	add.s32 	%r144, %r217, %r39;
	mul.wide.s32 	%rd33, %r144, 4;
	add.s64 	%rd34, %rd2, %rd33;
	mov.b32 	%r145, 0;
	st.global.u32 	[%rd34], %r145;
	st.global.u32 	[%rd34+4], %r145;
	add.s32 	%r217, %r217, 2;
$L__BB1_62:
	setp.eq.s32 	%p29, %r37, 0;
	@%p29 bra 	$L__BB1_64;
	add.s32 	%r146, %r217, %r39;
	mul.wide.s32 	%rd35, %r146, 4;
	add.s64 	%rd36, %rd2, %rd35;
	mov.b32 	%r147, 0;
	st.global.u32 	[%rd36], %r147;
$L__BB1_64:
	ld.param.u32 	%r194, [conv2d_backward_dW_db_param_9];
	add.s32 	%r214, %r214, 1;
	setp.eq.s32 	%p30, %r214, %r194;
	@%p30 bra 	$L__BB1_91;
	bra.uni 	$L__BB1_56;
$L__BB1_65:
	ld.param.u32 	%r199, [conv2d_backward_dW_db_param_10];
	and.b32  	%r46, %r199, 7;
	add.s32 	%r47, %r46, -1;
	and.b32  	%r48, %r199, 3;
	and.b32  	%r49, %r199, 2147483640;
	and.b32  	%r50, %r199, 1;
	mov.b32 	%r218, 0;
$L__BB1_66:
	ld.param.u32 	%r200, [conv2d_backward_dW_db_param_10];
	setp.lt.u32 	%p16, %r200, 8;
	add.s32 	%r128, %r218, %r3;
	mul.lo.s32 	%r52, %r128, %r200;
	mov.b32 	%r221, 0;
	@%p16 bra 	$L__BB1_69;
	mov.b32 	%r219, 0;
$L__BB1_68:
	.pragma "nounroll";
	add.s32 	%r130, %r219, %r52;
	mul.wide.s32 	%rd23, %r130, 4;
	add.s64 	%rd24, %rd2, %rd23;
	mov.b32 	%r131, 0;
	st.global.u32 	[%rd24], %r131;
	st.global.u32 	[%rd24+4], %r131;
	st.global.u32 	[%rd24+8], %r131;
	st.global.u32 	[%rd24+12], %r131;
	st.global.u32 	[%rd24+16], %r131;
	st.global.u32 	[%rd24+20], %r131;
	st.global.u32 	[%rd24+24], %r131;
	st.global.u32 	[%rd24+28], %r131;
	add.s32 	%r219, %r219, 8;
	setp.ne.s32 	%p17, %r219, %r49;
	mov.u32 	%r221, %r49;
	@%p17 bra 	$L__BB1_68;
$L__BB1_69:
	setp.eq.s32 	%p18, %r46, 0;
	@%p18 bra 	$L__BB1_77;
	setp.lt.u32 	%p19, %r47, 3;
	@%p19 bra 	$L__BB1_72;
	add.s32 	%r132, %r221, %r52;
	mul.wide.s32 	%rd25, %r132, 4;
	add.s64 	%rd26, %rd2, %rd25;
	mov.b32 	%r133, 0;
	st.global.u32 	[%rd26], %r133;
	st.global.u32 	[%rd26+4], %r133;
	st.global.u32 	[%rd26+8], %r133;
	st.global.u32 	[%rd26+12], %r133;
	add.s32 	%r221, %r221, 4;
$L__BB1_72:
	setp.eq.s32 	%p20, %r48, 0;
	@%p20 bra 	$L__BB1_77;
	setp.eq.s32 	%p21, %r48, 1;
	@%p21 bra 	$L__BB1_75;
	add.s32 	%r134, %r221, %r52;
	mul.wide.s32 	%rd27, %r134, 4;
	add.s64 	%rd28, %rd2, %rd27;
	mov.b32 	%r135, 0;
	st.global.u32 	[%rd28], %r135;
	st.global.u32 	[%rd28+4], %r135;
	add.s32 	%r221, %r221, 2;
$L__BB1_75:
	setp.eq.s32 	%p22, %r50, 0;
	@%p22 bra 	$L__BB1_77;
	add.s32 	%r136, %r221, %r52;
	mul.wide.s32 	%rd29, %r136, 4;
	add.s64 	%rd30, %rd2, %rd29;
	mov.b32 	%r137, 0;
	st.global.u32 	[%rd30], %r137;
$L__BB1_77:
	ld.param.u32 	%r193, [conv2d_backward_dW_db_param_9];
	add.s32 	%r218, %r218, 1;
	setp.eq.s32 	%p23, %r218, %r193;
	@%p23 bra 	$L__BB1_91;
	bra.uni 	$L__BB1_66;
$L__BB1_78:
	ld.param.u32 	%r197, [conv2d_backward_dW_db_param_10];
	and.b32  	%r61, %r197, 7;
	add.s32 	%r62, %r61, -1;
	and.b32  	%r63, %r197, 3;
	and.b32  	%r64, %r197, 2147483640;
	and.b32  	%r65, %r197, 1;
	mov.b32 	%r223, 0;
$L__BB1_79:
	ld.param.u32 	%r198, [conv2d_backward_dW_db_param_10];
	setp.lt.u32 	%p7, %r198, 8;
	add.s32 	%r116, %r223, %r3;
	mul.lo.s32 	%r67, %r116, %r198;
	mov.b32 	%r226, 0;
	@%p7 bra 	$L__BB1_82;
	mov.b32 	%r224, 0;
$L__BB1_81:
	.pragma "nounroll";
	add.s32 	%r118, %r224, %r67;
	mul.wide.s32 	%rd15, %r118, 4;
	add.s64 	%rd16, %rd2, %rd15;
	mov.b32 	%r119, 0;
	st.global.u32 	[%rd16], %r119;
	st.global.u32 	[%rd16+4], %r119;
	st.global.u32 	[%rd16+8], %r119;
	st.global.u32 	[%rd16+12], %r119;
	st.global.u32 	[%rd16+16], %r119;
	st.global.u32 	[%rd16+20], %r119;
	st.global.u32 	[%rd16+24], %r119;
	st.global.u32 	[%rd16+28], %r119;
	add.s32 	%r224, %r224, 8;
	setp.ne.s32 	%p8, %r224, %r64;
	mov.u32 	%r226, %r64;
	@%p8 bra 	$L__BB1_81;
$L__BB1_82:
	setp.eq.s32 	%p9, %r61, 0;
	@%p9 bra 	$L__BB1_90;
	setp.lt.u32 	%p10, %r62, 3;
	@%p10 bra 	$L__BB1_85;
	add.s32 	%r120, %r226, %r67;
	mul.wide.s32 	%rd17, %r120, 4;
	add.s64 	%rd18, %rd2, %rd17;
	mov.b32 	%r121, 0;
	st.global.u32 	[%rd18], %r121;
	st.global.u32 	[%rd18+4], %r121;
	st.global.u32 	[%rd18+8], %r121;
	st.global.u32 	[%rd18+12], %r121;
	add.s32 	%r226, %r226, 4;
$L__BB1_85:
	setp.eq.s32 	%p11, %r63, 0;
	@%p11 bra 	$L__BB1_90;
	setp.eq.s32 	%p12, %r63, 1;
	@%p12 bra 	$L__BB1_88;
	add.s32 	%r122, %r226, %r67;
	mul.wide.s32 	%rd19, %r122, 4;
	add.s64 	%rd20, %rd2, %rd19;
	mov.b32 	%r123, 0;
	st.global.u32 	[%rd20], %r123;
	st.global.u32 	[%rd20+4], %r123;
	add.s32 	%r226, %r226, 2;
$L__BB1_88:
	setp.eq.s32 	%p13, %r65, 0;
	@%p13 bra 	$L__BB1_90;
	add.s32 	%r124, %r226, %r67;
	mul.wide.s32 	%rd21, %r124, 4;
	add.s64 	%rd22, %rd2, %rd21;
	mov.b32 	%r125, 0;
	st.global.u32 	[%rd22], %r125;
$L__BB1_90:
	ld.param.u32 	%r192, [conv2d_backward_dW_db_param_9];
	add.s32 	%r223, %r223, 1;
	setp.ne.s32 	%p14, %r223, %r192;
	@%p14 bra 	$L__BB1_79;
$L__BB1_91:
	min.s32 	%r180, %r98, %r100;
	mov.f32 	%f184, 0f00000000;
	min.s32 	%r181, %r180, %r101;
	setp.lt.s32 	%p58, %r181, 1;
	@%p58 bra 	$L__BB1_108;
	and.b32  	%r76, %r101, 15;
	add.s32 	%r77, %r76, -1;
	and.b32  	%r78, %r101, 7;
	add.s32 	%r79, %r78, -1;
	and.b32  	%r80, %r101, 2147483632;
	and.b32  	%r81, %r101, 3;
	neg.s32 	%r82, %r80;
	add.s64 	%rd9, %rd3, 32;
	mov.f32 	%f184, 0f00000000;
	mov.b32 	%r228, 0;
$L__BB1_93:
	mad.lo.s32 	%r184, %r228, %r102, %r1;
	mul.lo.s32 	%r84, %r184, %r100;
	mov.b32 	%r229, 0;
$L__BB1_94:
	setp.lt.u32 	%p59, %r101, 16;
	add.s32 	%r186, %r229, %r84;
	mul.lo.s32 	%r86, %r186, %r101;
	mov.b32 	%r233, 0;
	mov.u32 	%r230, %r86;
	mov.u32 	%r231, %r82;
	@%p59 bra 	$L__BB1_96;
$L__BB1_95:
	.pragma "nounroll";
	mul.wide.s32 	%rd66, %r230, 4;
	add.s64 	%rd67, %rd9, %rd66;
	ld.global.nc.f32 	%f94, [%rd67+-32];
	add.f32 	%f95, %f184, %f94;
	ld.global.nc.f32 	%f96, [%rd67+-28];
	add.f32 	%f97, %f95, %f96;
	ld.global.nc.f32 	%f98, [%rd67+-24];
	add.f32 	%f99, %f97, %f98;
	ld.global.nc.f32 	%f100, [%rd67+-20];
	add.f32 	%f101, %f99, %f100;
	ld.global.nc.f32 	%f102, [%rd67+-16];
	add.f32 	%f103, %f101, %f102;
	ld.global.nc.f32 	%f104, [%rd67+-12];
	add.f32 	%f105, %f103, %f104;
	ld.global.nc.f32 	%f106, [%rd67+-8];
	add.f32 	%f107, %f105, %f106;
	ld.global.nc.f32 	%f108, [%rd67+-4];
	add.f32 	%f109, %f107, %f108;
	ld.global.nc.f32 	%f110, [%rd67];
	add.f32 	%f111, %f109, %f110;
	ld.global.nc.f32 	%f112, [%rd67+4];
	add.f32 	%f113, %f111, %f112;
	ld.global.nc.f32 	%f114, [%rd67+8];
	add.f32 	%f115, %f113, %f114;
	ld.global.nc.f32 	%f116, [%rd67+12];
	add.f32 	%f117, %f115, %f116;
	ld.global.nc.f32 	%f118, [%rd67+16];
	add.f32 	%f119, %f117, %f118;
	ld.global.nc.f32 	%f120, [%rd67+20];
	add.f32 	%f121, %f119, %f120;
	ld.global.nc.f32 	%f122, [%rd67+24];
	add.f32 	%f123, %f121, %f122;
	ld.global.nc.f32 	%f124, [%rd67+28];
	add.f32 	%f184, %f123, %f124;
	add.s32 	%r231, %r231, 16;
	add.s32 	%r230, %r230, 16;
	setp.eq.s32 	%p60, %r231, 0;
	mov.u32 	%r233, %r80;
	@%p60 bra 	$L__BB1_96;
	bra.uni 	$L__BB1_95;
$L__BB1_96:
	setp.eq.s32 	%p61, %r76, 0;
	@%p61 bra 	$L__BB1_106;
	setp.lt.u32 	%p62, %r77, 7;
	@%p62 bra 	$L__BB1_99;
	add.s32 	%r187, %r233, %r86;
	mul.wide.s32 	%rd68, %r187, 4;
	add.s64 	%rd69, %rd3, %rd68;
	ld.global.nc.f32 	%f126, [%rd69];
	add.f32 	%f127, %f184, %f126;
	ld.global.nc.f32 	%f128, [%rd69+4];
	add.f32 	%f129, %f127, %f128;
	ld.global.nc.f32 	%f130, [%rd69+8];
	add.f32 	%f131, %f129, %f130;
	ld.global.nc.f32 	%f132, [%rd69+12];
	add.f32 	%f133, %f131, %f132;
	ld.global.nc.f32 	%f134, [%rd69+16];
	add.f32 	%f135, %f133, %f134;
	ld.global.nc.f32 	%f136, [%rd69+20];
	add.f32 	%f137, %f135, %f136;
	ld.global.nc.f32 	%f138, [%rd69+24];
	add.f32 	%f139, %f137, %f138;
	ld.global.nc.f32 	%f140, [%rd69+28];
	add.f32 	%f184, %f139, %f140;
	add.s32 	%r233, %r233, 8;
$L__BB1_99:
	setp.eq.s32 	%p63, %r78, 0;
	@%p63 bra 	$L__BB1_106;
	setp.lt.u32 	%p64, %r79, 3;
	@%p64 bra 	$L__BB1_102;
	add.s32 	%r188, %r233, %r86;
	mul.wide.s32 	%rd70, %r188, 4;
	add.s64 	%rd71, %rd3, %rd70;
	ld.global.nc.f32 	%f142, [%rd71];
	add.f32 	%f143, %f184, %f142;
	ld.global.nc.f32 	%f144, [%rd71+4];
	add.f32 	%f145, %f143, %f144;
	ld.global.nc.f32 	%f146, [%rd71+8];
	add.f32 	%f147, %f145, %f146;
	ld.global.nc.f32 	%f148, [%rd71+12];
	add.f32 	%f184, %f147, %f148;
	add.s32 	%r233, %r233, 4;
$L__BB1_102:
	setp.eq.s32 	%p65, %r81, 0;
	@%p65 bra 	$L__BB1_106;
	setp.eq.s32 	%p66, %r81, 1;
	add.s32 	%r189, %r233, %r86;
	mul.wide.s32 	%rd72, %r189, 4;
	add.s64 	%rd10, %rd3, %rd72;
	ld.global.nc.f32 	%f149, [%rd10];
	add.f32 	%f184, %f184, %f149;
	@%p66 bra 	$L__BB1_106;
	setp.eq.s32 	%p67, %r81, 2;
	ld.global.nc.f32 	%f150, [%rd10+4];
	add.f32 	%f184, %f184, %f150;
	@%p67 bra 	$L__BB1_106;
	ld.global.nc.f32 	%f151, [%rd10+8];
	add.f32 	%f184, %f184, %f151;
$L__BB1_106:
	add.s32 	%r229, %r229, 1;
	setp.ne.s32 	%p68, %r229, %r100;
	@%p68 bra 	$L__BB1_94;
	add.s32 	%r228, %r228, 1;
	setp.ne.s32 	%p69, %r228, %r98;
	@%p69 bra 	$L__BB1_93;
$L__BB1_108:
	ld.param.u64 	%rd77, [conv2d_backward_dW_db_param_3];
	cvta.to.global.u64 	%rd73, %rd77;
	mul.wide.u32 	%rd74, %r1, 4;
	add.s64 	%rd75, %rd73, %rd74;
	st.global.f32 	[%rd75], %f184;
$L__BB1_109:
	ret;

}
	// .globl	conv2d_backward_dx
.visible .entry conv2d_backward_dx(
	.param .u64 .ptr .align 1 conv2d_backward_dx_param_0,
	.param .u64 .ptr .align 1 conv2d_backward_dx_param_1,
	.param .u64 .ptr .align 1 conv2d_backward_dx_param_2,
	.param .u32 conv2d_backward_dx_param_3,
	.param .u32 conv2d_backward_dx_param_4,
	.param .u32 conv2d_backward_dx_param_5,
	.param .u32 conv2d_backward_dx_param_6,
	.param .u32 conv2d_backward_dx_param_7,
	.param .u32 conv2d_backward_dx_param_8,
	.param .u32 conv2d_backward_dx_param_9,
	.param .u32 conv2d_backward_dx_param_10,
	.param .u32 conv2d_backward_dx_param_11
)
{
	.reg .pred 	%p<97>;
	.reg .b32 	%r<92>;
	.reg .b32 	%f<103>;
	.reg .b64 	%rd<65>;

	ld.param.u64 	%rd8, [conv2d_backward_dx_param_0];
	ld.param.u64 	%rd9, [conv2d_backward_dx_param_1];
	ld.param.u32 	%r30, [conv2d_backward_dx_param_4];
	ld.param.u32 	%r31, [conv2d_backward_dx_param_5];
	ld.param.u32 	%r32, [conv2d_backward_dx_param_6];
	ld.param.u32 	%r33, [conv2d_backward_dx_param_7];
	ld.param.u32 	%r34, [conv2d_backward_dx_param_8];
	ld.param.u32 	%r35, [conv2d_backward_dx_param_9];
	ld.param.u32 	%r36, [conv2d_backward_dx_param_10];
	ld.param.u32 	%r37, [conv2d_backward_dx_param_11];
	cvta.to.global.u64 	%rd1, %rd9;
	cvta.to.global.u64 	%rd2, %rd8;
	mov.u32 	%r1, %ctaid.z;
	mov.u32 	%r38, %ctaid.y;
	mov.u32 	%r39, %ntid.y;
	mov.u32 	%r40, %tid.y;
	mad.lo.s32 	%r2, %r38, %r39, %r40;
	mov.u32 	%r41, %ctaid.x;
	mov.u32 	%r42, %ntid.x;
	mov.u32 	%r43, %tid.x;
	mad.lo.s32 	%r44, %r41, %r42, %r43;
	setp.ge.s32 	%p2, %r2, %r30;
	mul.lo.s32 	%r45, %r32, %r31;
	setp.ge.s32 	%p3, %r44, %r45;
	or.pred  	%p4, %p2, %p3;
	mov.f32 	%f81, 0f00000000;
	@%p4 bra 	$L__BB2_48;
	div.s32 	%r4, %r44, %r32;
	mul.lo.s32 	%r47, %r4, %r32;
	sub.s32 	%r5, %r44, %r47;
	setp.lt.s32 	%p5, %r33, 1;
	@%p5 bra 	$L__BB2_47;
	min.s32 	%r48, %r34, %r35;
	setp.lt.s32 	%p6, %r48, 1;
	@%p6 bra 	$L__BB2_47;
	and.b32  	%r6, %r35, 7;
	and.b32  	%r7, %r35, 3;
	and.b32  	%r8, %r35, 2147483640;
	and.b32  	%r9, %r35, 1;
	mul.lo.s32 	%r10, %r33, %r1;
	mov.f32 	%f81, 0f00000000;
	mov.b32 	%r86, 0;
	cvt.s64.s32 	%rd45, %r37;
	cvt.s64.s32 	%rd46, %r5;
$L__BB2_4:
	add.s32 	%r51, %r86, %r10;
	mul.lo.s32 	%r12, %r51, %r31;
	mad.lo.s32 	%r52, %r86, %r30, %r2;
	mul.lo.s32 	%r13, %r52, %r34;
	mov.b32 	%r87, 0;
$L__BB2_5:
	setp.lt.u32 	%p7, %r35, 8;
	sub.s32 	%r54, %r4, %r87;
	add.s32 	%r55, %r54, %r36;
	setp.gt.s32 	%p8, %r55, -1;
	setp.lt.s32 	%p9, %r55, %r31;
	and.pred  	%p1, %p8, %p9;
	add.s32 	%r56, %r55, %r12;
	mul.lo.s32 	%r15, %r56, %r32;
	add.s32 	%r57, %r87, %r13;
	mul.lo.s32 	%r16, %r57, %r35;
	mov.b32 	%r90, 0;
	@%p7 bra 	$L__BB2_24;
	mov.b32 	%r88, 0;
	cvt.s64.s32 	%rd18, %r15;
	cvt.s64.s32 	%rd22, %r16;
$L__BB2_7:
	.pragma "nounroll";
	sub.s32 	%r59, %r5, %r88;
	add.s32 	%r18, %r59, %r37;
	setp.gt.s32 	%p10, %r18, -1;
	setp.lt.s32 	%p11, %r18, %r32;
	and.pred  	%p12, %p10, %p11;
	and.pred  	%p14, %p1, %p12;
	not.pred 	%p15, %p14;
	@%p15 bra 	$L__BB2_9;
	add.s32 	%r60, %r18, %r15;
	add.s32 	%r61, %r88, %r16;
	mul.wide.s32 	%rd10, %r60, 4;
	add.s64 	%rd11, %rd2, %rd10;
	ld.global.nc.f32 	%f45, [%rd11];
	mul.wide.s32 	%rd12, %r61, 4;
	add.s64 	%rd13, %rd1, %rd12;
	ld.global.nc.f32 	%f46, [%rd13];
	fma.rn.f32 	%f81, %f45, %f46, %f81;
$L__BB2_9:
	add.s32 	%r62, %r18, -1;
	setp.gt.s32 	%p16, %r62, -1;
	setp.lt.s32 	%p17, %r62, %r32;
	and.pred  	%p18, %p16, %p17;
	and.pred  	%p19, %p1, %p18;
	cvt.s64.s32 	%rd14, %r88;
	sub.s64 	%rd17, %rd46, %rd14;
	add.s64 	%rd19, %rd17, %rd45;
	add.s64 	%rd20, %rd19, %rd18;
	shl.b64 	%rd21, %rd20, 2;
	add.s64 	%rd3, %rd2, %rd21;
	add.s64 	%rd23, %rd14, %rd22;
	shl.b64 	%rd24, %rd23, 2;
	add.s64 	%rd4, %rd1, %rd24;
	not.pred 	%p20, %p19;
	@%p20 bra 	$L__BB2_11;
	ld.global.nc.f32 	%f47, [%rd3+-4];
	ld.global.nc.f32 	%f48, [%rd4+4];
	fma.rn.f32 	%f81, %f47, %f48, %f81;
$L__BB2_11:
	add.s32 	%r63, %r18, -2;
	setp.gt.s32 	%p21, %r63, -1;
	setp.lt.s32 	%p22, %r63, %r32;
	and.pred  	%p23, %p21, %p22;
	and.pred  	%p24, %p1, %p23;
	not.pred 	%p25, %p24;
	@%p25 bra 	$L__BB2_13;
	ld.global.nc.f32 	%f49, [%rd3+-8];
	ld.global.nc.f32 	%f50, [%rd4+8];
	fma.rn.f32 	%f81, %f49, %f50, %f81;
$L__BB2_13:
	add.s32 	%r64, %r18, -3;
	setp.gt.s32 	%p26, %r64, -1;
	setp.lt.s32 	%p27, %r64, %r32;
	and.pred  	%p28, %p26, %p27;
	and.pred  	%p29, %p1, %p28;
	not.pred 	%p30, %p29;
	@%p30 bra 	$L__BB2_15;
	ld.global.nc.f32 	%f51, [%rd3+-12];
	ld.global.nc.f32 	%f52, [%rd4+12];
	fma.rn.f32 	%f81, %f51, %f52, %f81;
$L__BB2_15:
	add.s32 	%r65, %r18, -4;
	setp.gt.s32 	%p31, %r65, -1;
	setp.lt.s32 	%p32, %r65, %r32;
	and.pred  	%p33, %p31, %p32;
	and.pred  	%p34, %p1, %p33;
	not.pred 	%p35, %p34;
	@%p35 bra 	$L__BB2_17;
	ld.global.nc.f32 	%f53, [%rd3+-16];
	ld.global.nc.f32 	%f54, [%rd4+16];
	fma.rn.f32 	%f81, %f53, %f54, %f81;
$L__BB2_17:
	add.s32 	%r66, %r18, -5;
	setp.gt.s32 	%p36, %r66, -1;
	setp.lt.s32 	%p37, %r66, %r32;
	and.pred  	%p38, %p36, %p37;
	and.pred  	%p39, %p1, %p38;
	not.pred 	%p40, %p39;
	@%p40 bra 	$L__BB2_19;
	ld.global.nc.f32 	%f55, [%rd3+-20];
	ld.global.nc.f32 	%f56, [%rd4+20];
	fma.rn.f32 	%f81, %f55, %f56, %f81;
$L__BB2_19:
	add.s32 	%r67, %r18, -6;
	setp.gt.s32 	%p41, %r67, -1;
	setp.lt.s32 	%p42, %r67, %r32;
	and.pred  	%p43, %p41, %p42;
	and.pred  	%p44, %p1, %p43;
	not.pred 	%p45, %p44;
	@%p45 bra 	$L__BB2_21;
	ld.global.nc.f32 	%f57, [%rd3+-24];
	ld.global.nc.f32 	%f58, [%rd4+24];
	fma.rn.f32 	%f81, %f57, %f58, %f81;
$L__BB2_21:
	add.s32 	%r68, %r18, -7;
	setp.gt.s32 	%p46, %r68, -1;
	setp.lt.s32 	%p47, %r68, %r32;
	and.pred  	%p48, %p46, %p47;
	and.pred  	%p49, %p1, %p48;
	not.pred 	%p50, %p49;
	@%p50 bra 	$L__BB2_23;
	ld.global.nc.f32 	%f59, [%rd3+-28];
	ld.global.nc.f32 	%f60, [%rd4+28];
	fma.rn.f32 	%f81, %f59, %f60, %f81;
$L__BB2_23:
	add.s32 	%r88, %r88, 8;
	setp.ne.s32 	%p51, %r88, %r8;
	mov.u32 	%r90, %r8;
	@%p51 bra 	$L__BB2_7;
$L__BB2_24:
	setp.eq.s32 	%p52, %r6, 0;
	@%p52 bra 	$L__BB2_45;
	add.s32 	%r69, %r6, -1;
	setp.lt.u32 	%p53, %r69, 3;
	@%p53 bra 	$L__BB2_35;
	sub.s32 	%r70, %r5, %r90;
	add.s32 	%r21, %r70, %r37;
	setp.gt.s32 	%p54, %r21, -1;
	setp.lt.s32 	%p55, %r21, %r32;
	and.pred  	%p56, %p54, %p55;
	and.pred  	%p58, %p1, %p56;
	not.pred 	%p59, %p58;
	@%p59 bra 	$L__BB2_28;
	add.s32 	%r71, %r21, %r15;
	add.s32 	%r72, %r90, %r16;
	mul.wide.s32 	%rd25, %r71, 4;
	add.s64 	%rd26, %rd2, %rd25;
	ld.global.nc.f32 	%f62, [%rd26];
	mul.wide.s32 	%rd27, %r72, 4;
	add.s64 	%rd28, %rd1, %rd27;
	ld.global.nc.f32 	%f63, [%rd28];
	fma.rn.f32 	%f81, %f62, %f63, %f81;
$L__BB2_28:
	add.s32 	%r73, %r21, -1;
	setp.gt.s32 	%p60, %r73, -1;
	setp.lt.s32 	%p61, %r73, %r32;
	and.pred  	%p62, %p60, %p61;
	and.pred  	%p63, %p1, %p62;
	cvt.u64.u32 	%rd29, %r90;
	sub.s64 	%rd32, %rd46, %rd29;
	cvt.s64.s32 	%rd33, %r15;
	add.s64 	%rd34, %rd32, %rd45;
	add.s64 	%rd35, %rd34, %rd33;
	shl.b64 	%rd36, %rd35, 2;
	add.s64 	%rd5, %rd2, %rd36;
	cvt.s64.s32 	%rd37, %r16;
	add.s64 	%rd38, %rd29, %rd37;
	shl.b64 	%rd39, %rd38, 2;
	add.s64 	%rd6, %rd1, %rd39;
	not.pred 	%p64, %p63;
	@%p64 bra 	$L__BB2_30;
	ld.global.nc.f32 	%f64, [%rd5+-4];
	ld.global.nc.f32 	%f65, [%rd6+4];
	fma.rn.f32 	%f81, %f64, %f65, %f81;
$L__BB2_30:
	add.s32 	%r74, %r21, -2;
	setp.gt.s32 	%p65, %r74, -1;
	setp.lt.s32 	%p66, %r74, %r32;
	and.pred  	%p67, %p65, %p66;
	and.pred  	%p68, %p1, %p67;
	not.pred 	%p69, %p68;
	@%p69 bra 	$L__BB2_32;
	ld.global.nc.f32 	%f66, [%rd5+-8];
	ld.global.nc.f32 	%f67, [%rd6+8];
	fma.rn.f32 	%f81, %f66, %f67, %f81;
$L__BB2_32:
	add.s32 	%r75, %r21, -3;
	setp.gt.s32 	%p70, %r75, -1;
	setp.lt.s32 	%p71, %r75, %r32;
	and.pred  	%p72, %p70, %p71;
	and.pred  	%p73, %p1, %p72;
	not.pred 	%p74, %p73;
	@%p74 bra 	$L__BB2_34;
	ld.global.nc.f32 	%f68, [%rd5+-12];
	ld.global.nc.f32 	%f69, [%rd6+12];
	fma.rn.f32 	%f81, %f68, %f69, %f81;
$L__BB2_34:
	add.s32 	%r90, %r90, 4;
$L__BB2_35:
	setp.eq.s32 	%p75, %r7, 0;
	@%p75 bra 	$L__BB2_45;
	setp.eq.s32 	%p76, %r7, 1;
	@%p76 bra 	$L__BB2_42;
	sub.s32 	%r76, %r5, %r90;
	add.s32 	%r24, %r76, %r37;
	setp.gt.s32 	%p77, %r24, -1;
	setp.lt.s32 	%p78, %r24, %r32;
	and.pred  	%p79, %p77, %p78;
	and.pred  	%p81, %p1, %p79;
	not.pred 	%p82, %p81;
	@%p82 bra 	$L__BB2_39;
	add.s32 	%r77, %r24, %r15;
	add.s32 	%r78, %r90, %r16;
	mul.wide.s32 	%rd40, %r77, 4;
	add.s64 	%rd41, %rd2, %rd40;
	ld.global.nc.f32 	%f71, [%rd41];
	mul.wide.s32 	%rd42, %r78, 4;
	add.s64 	%rd43, %rd1, %rd42;
	ld.global.nc.f32 	%f72, [%rd43];
	fma.rn.f32 	%f81, %f71, %f72, %f81;
$L__BB2_39:
	add.s32 	%r79, %r24, -1;
	setp.gt.s32 	%p83, %r79, -1;
	setp.lt.s32 	%p84, %r79, %r32;
	and.pred  	%p85, %p83, %p84;
	and.pred  	%p86, %p1, %p85;
	not.pred 	%p87, %p86;
	@%p87 bra 	$L__BB2_41;
	cvt.s64.s32 	%rd44, %r15;
	cvt.s64.s32 	%rd47, %r90;
	sub.s64 	%rd48, %rd46, %rd47;
	add.s64 	%rd49, %rd48, %rd45;
	add.s64 	%rd50, %rd49, %rd44;
	shl.b64 	%rd51, %rd50, 2;
	add.s64 	%rd52, %rd2, %rd51;
	ld.global.nc.f32 	%f73, [%rd52+-4];
	cvt.s64.s32 	%rd53, %r16;
	add.s64 	%rd54, %rd47, %rd53;
	shl.b64 	%rd55, %rd54, 2;
	add.s64 	%rd56, %rd1, %rd55;
	ld.global.nc.f32 	%f74, [%rd56+4];
	fma.rn.f32 	%f81, %f73, %f74, %f81;
$L__BB2_41:
	add.s32 	%r90, %r90, 2;
$L__BB2_42:
	setp.eq.s32 	%p88, %r9, 0;
	@%p88 bra 	$L__BB2_45;
	sub.s32 	%r80, %r5, %r90;
	add.s32 	%r27, %r80, %r37;
	setp.gt.s32 	%p89, %r27, -1;
	setp.lt.s32 	%p90, %r27, %r32;
	and.pred  	%p91, %p89, %p90;
	and.pred  	%p93, %p1, %p91;
	not.pred 	%p94, %p93;
	@%p94 bra 	$L__BB2_45;
	add.s32 	%r81, %r27, %r15;
	add.s32 	%r82, %r90, %r16;
	mul.wide.s32 	%rd57, %r81, 4;
	add.s64 	%rd58, %rd2, %rd57;
	ld.global.nc.f32 	%f75, [%rd58];
	mul.wide.s32 	%rd59, %r82, 4;
	add.s64 	%rd60, %rd1, %rd59;
	ld.global.nc.f32 	%f76, [%rd60];
	fma.rn.f32 	%f81, %f75, %f76, %f81;
$L__BB2_45:
	add.s32 	%r87, %r87, 1;
	setp.ne.s32 	%p95, %r87, %r34;
	@%p95 bra 	$L__BB2_5;
	add.s32 	%r86, %r86, 1;
	setp.ne.s32 	%p96, %r86, %r33;
	@%p96 bra 	$L__BB2_4;
$L__BB2_47:
	ld.param.u64 	%rd64, [conv2d_backward_dx_param_2];
	mad.lo.s32 	%r83, %r30, %r1, %r2;
	mad.lo.s32 	%r84, %r83, %r31, %r4;
	mad.lo.s32 	%r85, %r84, %r32, %r5;
	cvta.to.global.u64 	%rd61, %rd64;
	mul.wide.s32 	%rd62, %r85, 4;
	add.s64 	%rd63, %rd61, %rd62;
	st.global.f32 	[%rd63], %f81;
$L__BB2_48:
	ret;

}


// ===== COMPILED SASS (sm_100) =====

	.target	sm_100

	.elftype	@"ET_EXEC"


//--------------------- .note.nv.tkinfo           --------------------------
	.section	.note.nv.tkinfo,"",@"SHT_NOTE"
	.sectionflags	@"SHF_NOTE_NV_TKINFO"
	.tkinfo
        /*0018*/ 	.word	0x00000002
        /*0030*/ 	.string	""
        /*0030*/ 	.string	"ptxas"
        /*0030*/ 	.string	"Cuda compilation tools, release 13.0, V13.0.88"
        /*0030*/ 	.string	"Build cuda_13.0.r13.0/compiler.36424714_0"
        /*0030*/ 	.string	"-arch sm_100 -m 64 "



//--------------------- .note.nv.cuinfo           --------------------------
	.section	.note.nv.cuinfo,"",@"SHT_NOTE"
	.sectionflags	@"SHF_NOTE_NV_CUINFO"
        /*0018*/ 	.short	0x0002
        /*001a*/ 	.short	0x0064
        /*001c*/ 	.short	0x0082
	.zero		2


//--------------------- .nv.info                  --------------------------
	.section	.nv.info,"",@"SHT_CUDA_INFO"
	.align	4


	//----- nvinfo : EIATTR_REGCOUNT
	.align		4
        /*0000*/ 	.byte	0x04, 0x2f
        /*0002*/ 	.short	(.L_1 - .L_0)
	.align		4
.L_0:
        /*0004*/ 	.word	index@(conv2d_forward)
        /*0008*/ 	.word	0x0000001d


	//----- nvinfo : EIATTR_FRAME_SIZE
	.align		4
.L_1:
        /*000c*/ 	.byte	0x04, 0x11
        /*000e*/ 	.short	(.L_3 - .L_2)
	.align		4
.L_2:
        /*0010*/ 	.word	index@(conv2d_forward)
        /*0014*/ 	.word	0x00000000


	//----- nvinfo : EIATTR_REGCOUNT
	.align		4
.L_3:
        /*0018*/ 	.byte	0x04, 0x2f
        /*001a*/ 	.short	(.L_5 - .L_4)
	.align		4
.L_4:
        /*001c*/ 	.word	index@(conv2d_backward_dW_db)
        /*0020*/ 	.word	0x0000001e


	//----- nvinfo : EIATTR_FRAME_SIZE
	.align		4
.L_5:
        /*0024*/ 	.byte	0x04, 0x11
        /*0026*/ 	.short	(.L_7 - .L_6)
	.align		4
.L_6:
        /*0028*/ 	.word	index@(conv2d_backward_dW_db)
        /*002c*/ 	.word	0x00000000


	//----- nvinfo : EIATTR_REGCOUNT
	.align		4
.L_7:
        /*0030*/ 	.byte	0x04, 0x2f
        /*0032*/ 	.short	(.L_9 - .L_8)
	.align		4
.L_8:
        /*0034*/ 	.word	index@(conv2d_backward_dx)
        /*0038*/ 	.word	0x0000001f


	//----- nvinfo : EIATTR_FRAME_SIZE
	.align		4
.L_9:
        /*003c*/ 	.byte	0x04, 0x11
        /*003e*/ 	.short	(.L_11 - .L_10)
	.align		4
.L_10:
        /*0040*/ 	.word	index@(conv2d_backward_dx)
        /*0044*/ 	.word	0x00000000


	//----- nvinfo : EIATTR_MIN_STACK_SIZE
	.align		4
.L_11:
        /*0048*/ 	.byte	0x04, 0x12
        /*004a*/ 	.short	(.L_13 - .L_12)
	.align		4
.L_12:
        /*004c*/ 	.word	index@(conv2d_backward_dx)
        /*0050*/ 	.word	0x00000000


	//----- nvinfo : EIATTR_MIN_STACK_SIZE
	.align		4
.L_13:
        /*0054*/ 	.byte	0x04, 0x12
        /*0056*/ 	.short	(.L_15 - .L_14)
	.align		4
.L_14:
        /*0058*/ 	.word	index@(conv2d_backward_dW_db)
        /*005c*/ 	.word	0x00000000


	//----- nvinfo : EIATTR_MIN_STACK_SIZE
	.align		4
.L_15:
        /*0060*/ 	.byte	0x04, 0x12
        /*0062*/ 	.short	(.L_17 - .L_16)
	.align		4
.L_16:
        /*0064*/ 	.word	index@(conv2d_forward)
        /*0068*/ 	.word	0x00000000
.L_17:


//--------------------- .nv.compat                --------------------------
	.section	.nv.compat,"",@"SHT_CUDA_COMPAT_INFO"
	.align	4
        /*0000*/ 	.byte	0x02, 0x09, 0x00, 0x00, 0x02, 0x02, 0x01, 0x00, 0x02, 0x05, 0x05, 0x00, 0x03, 0x07, 0x01, 0x01
        /*0010*/ 	.byte	0x02, 0x03, 0x00, 0x00, 0x02, 0x06, 0x01, 0x00, 0x04, 0x0b, 0x08, 0x00, 0x09, 0x00, 0x00, 0x00
        /*0020*/ 	.byte	0x00, 0x00, 0x00, 0x00


//--------------------- .nv.info.conv2d_backward_dx --------------------------
	.section	.nv.info.conv2d_backward_dx,"",@"SHT_CUDA_INFO"
	.sectionflags	@""
	.align	4


	//----- nvinfo : EIATTR_CUDA_API_VERSION
	.align		4
        /*0000*/ 	.byte	0x04, 0x37
        /*0002*/ 	.short	(.L_19 - .L_18)
.L_18:
        /*0004*/ 	.word	0x00000082


	//----- nvinfo : EIATTR_KPARAM_INFO
	.align		4
.L_19:
        /*0008*/ 	.byte	0x04, 0x17
        /*000a*/ 	.short	(.L_21 - .L_20)
.L_20:
        /*000c*/ 	.word	0x00000000
        /*0010*/ 	.short	0x000b
        /*0012*/ 	.short	0x0038
        /*0014*/ 	.byte	0x00, 0xf0, 0x11, 0x00


	//----- nvinfo : EIATTR_KPARAM_INFO
	.align		4
.L_21:
        /*0018*/ 	.byte	0x04, 0x17
        /*001a*/ 	.short	(.L_23 - .L_22)
.L_22:
        /*001c*/ 	.word	0x00000000
        /*0020*/ 	.short	0x000a
        /*0022*/ 	.short	0x0034
        /*0024*/ 	.byte	0x00, 0xf0, 0x11, 0x00


	//----- nvinfo : EIATTR_KPARAM_INFO
	.align		4
.L_23:
        /*0028*/ 	.byte	0x04, 0x17
        /*002a*/ 	.short	(.L_25 - .L_24)
.L_24:
        /*002c*/ 	.word	0x00000000
        /*0030*/ 	.short	0x0009
        /*0032*/ 	.short	0x0030
        /*0034*/ 	.byte	0x00, 0xf0, 0x11, 0x00


	//----- nvinfo : EIATTR_KPARAM_INFO
	.align		4
.L_25:
        /*0038*/ 	.byte	0x04, 0x17
        /*003a*/ 	.short	(.L_27 - .L_26)
.L_26:
        /*003c*/ 	.word	0x00000000
        /*0040*/ 	.short	0x0008
        /*0042*/ 	.short	0x002c
        /*0044*/ 	.byte	0x00, 0xf0, 0x11, 0x00


	//----- nvinfo : EIATTR_KPARAM_INFO
	.align		4
.L_27:
        /*0048*/ 	.byte	0x04, 0x17
        /*004a*/ 	.short	(.L_29 - .L_28)
.L_28:
        /*004c*/ 	.word	0x00000000
        /*0050*/ 	.short	0x0007
        /*0052*/ 	.short	0x0028
        /*0054*/ 	.byte	0x00, 0xf0, 0x11, 0x00


	//----- nvinfo : EIATTR_KPARAM_INFO
	.align		4
.L_29:
        /*0058*/ 	.byte	0x04, 0x17
        /*005a*/ 	.short	(.L_31 - .L_30)
.L_30:
        /*005c*/ 	.word	0x00000000
        /*0060*/ 	.short	0x0006
        /*0062*/ 	.short	0x0024
        /*0064*/ 	.byte	0x00, 0xf0, 0x11, 0x00


	//----- nvinfo : EIATTR_KPARAM_INFO
	.align		4
.L_31:
        /*0068*/ 	.byte	0x04, 0x17
        /*006a*/ 	.short	(.L_33 - .L_32)
.L_32:
        /*006c*/ 	.word	0x00000000
        /*0070*/ 	.short	0x0005
        /*0072*/ 	.short	0x0020
        /*0074*/ 	.byte	0x00, 0xf0, 0x11, 0x00


	//----- nvinfo : EIATTR_KPARAM_INFO
	.align		4
.L_33:
        /*0078*/ 	.byte	0x04, 0x17
        /*007a*/ 	.short	(.L_35 - .L_34)
.L_34:
        /*007c*/ 	.word	0x00000000
        /*0080*/ 	.short	0x0004
        /*0082*/ 	.short	0x001c
        /*0084*/ 	.byte	0x00, 0xf0, 0x11, 0x00


	//----- nvinfo : EIATTR_KPARAM_INFO
	.align		4
.L_35:
        /*0088*/ 	.byte	0x04, 0x17
        /*008a*/ 	.short	(.L_37 - .L_36)
.L_36:
        /*008c*/ 	.word	0x00000000
        /*0090*/ 	.short	0x0003
        /*0092*/ 	.short	0x0018
        /*0094*/ 	.byte	0x00, 0xf0, 0x11, 0x00


	//----- nvinfo : EIATTR_KPARAM_INFO
	.align		4
.L_37:
        /*0098*/ 	.byte	0x04, 0x17
        /*009a*/ 	.short	(.L_39 - .L_38)
.L_38:
        /*009c*/ 	.word	0x00000000
        /*00a0*/ 	.short	0x0002
        /*00a2*/ 	.short	0x0010
        /*00a4*/ 	.byte	0x00, 0xf5, 0x21, 0x00


	//----- nvinfo : EIATTR_KPARAM_INFO
	.align		4
.L_39:
        /*00a8*/ 	.byte	0x04, 0x17
        /*00aa*/ 	.short	(.L_41 - .L_40)
.L_40:
        /*00ac*/ 	.word	0x00000000
        /*00b0*/ 	.short	0x0001
        /*00b2*/ 	.short	0x0008
        /*00b4*/ 	.byte	0x00, 0xf5, 0x21, 0x00


	//----- nvinfo : EIATTR_KPARAM_INFO
	.align		4
.L_41:
        /*00b8*/ 	.byte	0x04, 0x17
        /*00ba*/ 	.short	(.L_43 - .L_42)
.L_42:
        /*00bc*/ 	.word	0x00000000
        /*00c0*/ 	.short	0x0000
        /*00c2*/ 	.short	0x0000
        /*00c4*/ 	.byte	0x00, 0xf5, 0x21, 0x00


	//----- nvinfo : EIATTR_SPARSE_MMA_MASK
	.align		4
.L_43:
        /*00c8*/ 	.byte	0x03, 0x50
        /*00ca*/ 	.short	0x0000


	//----- nvinfo : EIATTR_MAXREG_COUNT
	.align		4
        /*00cc*/ 	.byte	0x03, 0x1b
        /*00ce*/ 	.short	0x00ff


	//----- nvinfo : EIATTR_MERCURY_ISA_VERSION
	.align		4
        /*00d0*/ 	.byte	0x03, 0x5f
        /*00d2*/ 	.short	0x0101


	//----- nvinfo : EIATTR_VRC_CTA_INIT_COUNT
	.align		4
        /*00d4*/ 	.byte	0x02, 0x4a
	.zero		1
	.zero		1


	//----- nvinfo : EIATTR_EXIT_INSTR_OFFSETS
	.align		4
        /*00d8*/ 	.byte	0x04, 0x1c
        /*00da*/ 	.short	(.L_45 - .L_44)


	//   ....[0]....
.L_44:
        /*00dc*/ 	.word	0x000000f0


	//   ....[1]....
        /*00e0*/ 	.word	0x00001200


	//----- nvinfo : EIATTR_CRS_STACK_SIZE
	.align		4
.L_45:
        /*00e4*/ 	.byte	0x04, 0x1e
        /*00e6*/ 	.short	(.L_47 - .L_46)
.L_46:
        /*00e8*/ 	.word	0x00000000


	//----- nvinfo : EIATTR_CBANK_PARAM_SIZE
	.align		4
.L_47:
        /*00ec*/ 	.byte	0x03, 0x19
        /*00ee*/ 	.short	0x003c


	//----- nvinfo : EIATTR_PARAM_CBANK
	.align		4
        /*00f0*/ 	.byte	0x04, 0x0a
        /*00f2*/ 	.short	(.L_49 - .L_48)
	.align		4
.L_48:
        /*00f4*/ 	.word	index@(.nv.constant0.conv2d_backward_dx)
        /*00f8*/ 	.short	0x0380
        /*00fa*/ 	.short	0x003c


	//----- nvinfo : EIATTR_SW_WAR
	.align		4
.L_49:
        /*00fc*/ 	.byte	0x04, 0x36
        /*00fe*/ 	.short	(.L_51 - .L_50)
.L_50:
        /*0100*/ 	.word	0x00000008
.L_51:


//--------------------- .nv.info.conv2d_backward_dW_db --------------------------
	.section	.nv.info.conv2d_backward_dW_db,"",@"SHT_CUDA_INFO"
	.sectionflags	@""
	.align	4


	//----- nvinfo : EIATTR_CUDA_API_VERSION
	.align		4
        /*0000*/ 	.byte	0x04, 0x37
        /*0002*/ 	.short	(.L_53 - .L_52)
.L_52:
        /*0004*/ 	.word	0x00000082


	//----- nvinfo : EIATTR_KPARAM_INFO
	.align		4
.L_53:
        /*0008*/ 	.byte	0x04, 0x17
        /*000a*/ 	.short	(.L_55 - .L_54)
.L_54:
        /*000c*/ 	.word	0x00000000
        /*0010*/ 	.short	0x000c
        /*0012*/ 	.short	0x0040
        /*0014*/ 	.byte	0x00, 0xf0, 0x11, 0x00


	//----- nvinfo : EIATTR_KPARAM_INFO
	.align		4
.L_55:
        /*0018*/ 	.byte	0x04, 0x17
        /*001a*/ 	.short	(.L_57 - .L_56)
.L_56:
        /*001c*/ 	.word	0x00000000
        /*0020*/ 	.short	0x000b
        /*0022*/ 	.short	0x003c
        /*0024*/ 	.byte	0x00, 0xf0, 0x11, 0x00


	//----- nvinfo : EIATTR_KPARAM_INFO
	.align		4
.L_57:
        /*0028*/ 	.byte	0x04, 0x17
        /*002a*/ 	.short	(.L_59 - .L_58)
.L_58:
        /*002c*/ 	.word	0x00000000
        /*0030*/ 	.short	0x000a
        /*0032*/ 	.short	0x0038
        /*0034*/ 	.byte	0x00, 0xf0, 0x11, 0x00


	//----- nvinfo : EIATTR_KPARAM_INFO
	.align		4
.L_59:
        /*0038*/ 	.byte	0x04, 0x17
        /*003a*/ 	.short	(.L_61 - .L_60)
.L_60:
        /*003c*/ 	.word	0x00000000
        /*0040*/ 	.short	0x0009
        /*0042*/ 	.short	0x0034
        /*0044*/ 	.byte	0x00, 0xf0, 0x11, 0x00


	//----- nvinfo : EIATTR_KPARAM_INFO
	.align		4
.L_61:
        /*0048*/ 	.byte	0x04, 0x17
        /*004a*/ 	.short	(.L_63 - .L_62)
.L_62:
        /*004c*/ 	.word	0x00000000
        /*0050*/ 	.short	0x0008
        /*0052*/ 	.short	0x0030
        /*0054*/ 	.byte	0x00, 0xf0, 0x11, 0x00


	//----- nvinfo : EIATTR_KPARAM_INFO
	.align		4
.L_63:
        /*0058*/ 	.byte	0x04, 0x17
        /*005a*/ 	.short	(.L_65 - .L_64)
.L_64:
        /*005c*/ 	.word	0x00000000
        /*0060*/ 	.short	0x0007
        /*0062*/ 	.short	0x002c
        /*0064*/ 	.byte	0x00, 0xf0, 0x11, 0x00


	//----- nvinfo : EIATTR_KPARAM_INFO
	.align		4
.L_65:
        /*0068*/ 	.byte	0x04, 0x17
        /*006a*/ 	.short	(.L_67 - .L_66)
.L_66:
        /*006c*/ 	.word	0x00000000
        /*0070*/ 	.short	0x0006
        /*0072*/ 	.short	0x0028
        /*0074*/ 	.byte	0x00, 0xf0, 0x11, 0x00


	//----- nvinfo : EIATTR_KPARAM_INFO
	.align		4
.L_67:
        /*0078*/ 	.byte	0x04, 0x17
        /*007a*/ 	.short	(.L_69 - .L_68)
.L_68:
        /*007c*/ 	.word	0x00000000
        /*0080*/ 	.short	0x0005
        /*0082*/ 	.short	0x0024
        /*0084*/ 	.byte	0x00, 0xf0, 0x11, 0x00


	//----- nvinfo : EIATTR_KPARAM_INFO
	.align		4
.L_69:
        /*0088*/ 	.byte	0x04, 0x17
        /*008a*/ 	.short	(.L_71 - .L_70)
.L_70:
        /*008c*/ 	.word	0x00000000
        /*0090*/ 	.short	0x0004
        /*0092*/ 	.short	0x0020
        /*0094*/ 	.byte	0x00, 0xf0, 0x11, 0x00


	//----- nvinfo : EIATTR_KPARAM_INFO
	.align		4
.L_71:
        /*0098*/ 	.byte	0x04, 0x17
        /*009a*/ 	.short	(.L_73 - .L_72)
.L_72:
        /*009c*/ 	.word	0x00000000
        /*00a0*/ 	.short	0x0003
        /*00a2*/ 	.short	0x0018
        /*00a4*/ 	.byte	0x00, 0xf5, 0x21, 0x00


	//----- nvinfo : EIATTR_KPARAM_INFO
	.align		4
.L_73:
        /*00a8*/ 	.byte	0x04, 0x17
        /*00aa*/ 	.short	(.L_75 - .L_74)
.L_74:
        /*00ac*/ 	.word	0x00000000
        /*00b0*/ 	.short	0x0002
        /*00b2*/ 	.short	0x0010
        /*00b4*/ 	.byte	0x00, 0xf5, 0x21, 0x00


	//----- nvinfo : EIATTR_KPARAM_INFO
	.align		4
.L_75:
        /*00b8*/ 	.byte	0x04, 0x17
        /*00ba*/ 	.short	(.L_77 - .L_76)
.L_76:
        /*00bc*/ 	.word	0x00000000
        /*00c0*/ 	.short	0x0001
        /*00c2*/ 	.short	0x0008
        /*00c4*/ 	.byte	0x00, 0xf5, 0x21, 0x00


	//----- nvinfo : EIATTR_KPARAM_INFO
	.align		4
.L_77:
        /*00c8*/ 	.byte	0x04, 0x17
        /*00ca*/ 	.short	(.L_79 - .L_78)
.L_78:
        /*00cc*/ 	.word	0x00000000
        /*00d0*/ 	.short	0x0000
        /*00d2*/ 	.short	0x0000
        /*00d4*/ 	.byte	0x00, 0xf5, 0x21, 0x00


	//----- nvinfo : EIATTR_SPARSE_MMA_MASK
	.align		4
.L_79:
        /*00d8*/ 	.byte	0x03, 0x50
        /*00da*/ 	.short	0x0000


	//----- nvinfo : EIATTR_MAXREG_COUNT
	.align		4
        /*00dc*/ 	.byte	0x03, 0x1b
        /*00de*/ 	.short	0x00ff


	//----- nvinfo : EIATTR_MERCURY_ISA_VERSION
	.align		4
        /*00e0*/ 	.byte	0x03, 0x5f
        /*00e2*/ 	.short	0x0101


	//----- nvinfo : EIATTR_VRC_CTA_INIT_COUNT
	.align		4
        /*00e4*/ 	.byte	0x02, 0x4a
	.zero		1
	.zero		1


	//----- nvinfo : EIATTR_EXIT_INSTR_OFFSETS
	.align		4
        /*00e8*/ 	.byte	0x04, 0x1c
        /*00ea*/ 	.short	(.L_81 - .L_80)


	//   ....[0]....
.L_80:
        /*00ec*/ 	.word	0x000000d0


	//   ....[1]....
        /*00f0*/ 	.word	0x00001f80


	//----- nvinfo : EIATTR_CBANK_PARAM_SIZE
	.align		4
.L_81:
        /*00f4*/ 	.byte	0x03, 0x19
        /*00f6*/ 	.short	0x0044


	//----- nvinfo : EIATTR_PARAM_CBANK
	.align		4
        /*00f8*/ 	.byte	0x04, 0x0a
        /*00fa*/ 	.short	(.L_83 - .L_82)
	.align		4
.L_82:
        /*00fc*/ 	.word	index@(.nv.constant0.conv2d_backward_dW_db)
        /*0100*/ 	.short	0x0380
        /*0102*/ 	.short	0x0044


	//----- nvinfo : EIATTR_SW_WAR
	.align		4
.L_83:
        /*0104*/ 	.byte	0x04, 0x36
        /*0106*/ 	.short	(.L_85 - .L_84)
.L_84:
        /*0108*/ 	.word	0x00000008
.L_85:


//--------------------- .nv.info.conv2d_forward   --------------------------
	.section	.nv.info.conv2d_forward,"",@"SHT_CUDA_INFO"
	.sectionflags	@""
	.align	4


	//----- nvinfo : EIATTR_CUDA_API_VERSION
	.align		4
        /*0000*/ 	.byte	0x04, 0x37
        /*0002*/ 	.short	(.L_87 - .L_86)
.L_86:
        /*0004*/ 	.word	0x00000082


	//----- nvinfo : EIATTR_KPARAM_INFO
	.align		4
.L_87:
        /*0008*/ 	.byte	0x04, 0x17
        /*000a*/ 	.short	(.L_89 - .L_88)
.L_88:
        /*000c*/ 	.word	0x00000000
        /*0010*/ 	.short	0x000c
        /*0012*/ 	.short	0x0040
        /*0014*/ 	.byte	0x00, 0xf0, 0x11, 0x00


	//----- nvinfo : EIATTR_KPARAM_INFO
	.align		4
.L_89:
        /*0018*/ 	.byte	0x04, 0x17
        /*001a*/ 	.short	(.L_91 - .L_90)
.L_90:
        /*001c*/ 	.word	0x00000000
        /*0020*/ 	.short	0x000b
        /*0022*/ 	.short	0x003c
        /*0024*/ 	.byte	0x00, 0xf0, 0x11, 0x00


	//----- nvinfo : EIATTR_KPARAM_INFO
	.align		4
.L_91:
        /*0028*/ 	.byte	0x04, 0x17
        /*002a*/ 	.short	(.L_93 - .L_92)
.L_92:
        /*002c*/ 	.word	0x00000000
        /*0030*/ 	.short	0x000a
        /*0032*/ 	.short	0x0038
        /*0034*/ 	.byte	0x00, 0xf0, 0x11, 0x00


	//----- nvinfo : EIATTR_KPARAM_INFO
	.align		4
.L_93:
        /*0038*/ 	.byte	0x04, 0x17
        /*003a*/ 	.short	(.L_95 - .L_94)
.L_94:
        /*003c*/ 	.word	0x00000000
        /*0040*/ 	.short	0x0009
        /*0042*/ 	.short	0x0034
        /*0044*/ 	.byte	0x00, 0xf0, 0x11, 0x00


	//----- nvinfo : EIATTR_KPARAM_INFO
	.align		4
.L_95:
        /*0048*/ 	.byte	0x04, 0x17
        /*004a*/ 	.short	(.L_97 - .L_96)
.L_96:
        /*004c*/ 	.word	0x00000000
        /*0050*/ 	.short	0x0008
        /*0052*/ 	.short	0x0030
        /*0054*/ 	.byte	0x00, 0xf0, 0x11, 0x00


	//----- nvinfo : EIATTR_KPARAM_INFO
	.align		4
.L_97:
        /*0058*/ 	.byte	0x04, 0x17
        /*005a*/ 	.short	(.L_99 - .L_98)
.L_98:
        /*005c*/ 	.word	0x00000000
        /*0060*/ 	.short	0x0007
        /*0062*/ 	.short	0x002c
        /*0064*/ 	.byte	0x00, 0xf0, 0x11, 0x00


	//----- nvinfo : EIATTR_KPARAM_INFO
	.align		4
.L_99:
        /*0068*/ 	.byte	0x04, 0x17
        /*006a*/ 	.short	(.L_101 - .L_100)
.L_100:
        /*006c*/ 	.word	0x00000000
        /*0070*/ 	.short	0x0006
        /*0072*/ 	.short	0x0028
        /*0074*/ 	.byte	0x00, 0xf0, 0x11, 0x00


	//----- nvinfo : EIATTR_KPARAM_INFO
	.align		4
.L_101:
        /*0078*/ 	.byte	0x04, 0x17
        /*007a*/ 	.short	(.L_103 - .L_102)
.L_102:
        /*007c*/ 	.word	0x00000000
        /*0080*/ 	.short	0x0005
        /*0082*/ 	.short	0x0024
        /*0084*/ 	.byte	0x00, 0xf0, 0x11, 0x00


	//----- nvinfo : EIATTR_KPARAM_INFO
	.align		4
.L_103:
        /*0088*/ 	.byte	0x04, 0x17
        /*008a*/ 	.short	(.L_105 - .L_104)
.L_104:
        /*008c*/ 	.word	0x00000000
        /*0090*/ 	.short	0x0004
        /*0092*/ 	.short	0x0020
        /*0094*/ 	.byte	0x00, 0xf0, 0x11, 0x00


	//----- nvinfo : EIATTR_KPARAM_INFO
	.align		4
.L_105:
        /*0098*/ 	.byte	0x04, 0x17
        /*009a*/ 	.short	(.L_107 - .L_106)
.L_106:
        /*009c*/ 	.word	0x00000000
        /*00a0*/ 	.short	0x0003
        /*00a2*/ 	.short	0x0018
        /*00a4*/ 	.byte	0x00, 0xf5, 0x21, 0x00


	//----- nvinfo : EIATTR_KPARAM_INFO
	.align		4
.L_107:
        /*00a8*/ 	.byte	0x04, 0x17
        /*00aa*/ 	.short	(.L_109 - .L_108)
.L_108:
        /*00ac*/ 	.word	0x00000000
        /*00b0*/ 	.short	0x0002
        /*00b2*/ 	.short	0x0010
        /*00b4*/ 	.byte	0x00, 0xf5, 0x21, 0x00


	//----- nvinfo : EIATTR_KPARAM_INFO
	.align		4
.L_109:
        /*00b8*/ 	.byte	0x04, 0x17
        /*00ba*/ 	.short	(.L_111 - .L_110)
.L_110:
        /*00bc*/ 	.word	0x00000000
        /*00c0*/ 	.short	0x0001
        /*00c2*/ 	.short	0x0008
        /*00c4*/ 	.byte	0x00, 0xf5, 0x21, 0x00


	//----- nvinfo : EIATTR_KPARAM_INFO
	.align		4
.L_111:
        /*00c8*/ 	.byte	0x04, 0x17
        /*00ca*/ 	.short	(.L_113 - .L_112)
.L_112:
        /*00cc*/ 	.word	0x00000000
        /*00d0*/ 	.short	0x0000
        /*00d2*/ 	.short	0x0000
        /*00d4*/ 	.byte	0x00, 0xf5, 0x21, 0x00


	//----- nvinfo : EIATTR_SPARSE_MMA_MASK
	.align		4
.L_113:
        /*00d8*/ 	.byte	0x03, 0x50
        /*00da*/ 	.short	0x0000


	//----- nvinfo : EIATTR_MAXREG_COUNT
	.align		4
        /*00dc*/ 	.byte	0x03, 0x1b
        /*00de*/ 	.short	0x00ff


	//----- nvinfo : EIATTR_MERCURY_ISA_VERSION
	.align		4
        /*00e0*/ 	.byte	0x03, 0x5f
        /*00e2*/ 	.short	0x0101


	//----- nvinfo : EIATTR_VRC_CTA_INIT_COUNT
	.align		4
        /*00e4*/ 	.byte	0x02, 0x4a
	.zero		1
	.zero		1


	//----- nvinfo : EIATTR_EXIT_INSTR_OFFSETS
	.align		4
        /*00e8*/ 	.byte	0x04, 0x1c
        /*00ea*/ 	.short	(.L_115 - .L_114)


	//   ....[0]....
.L_114:
        /*00ec*/ 	.word	0x000000e0


	//   ....[1]....
        /*00f0*/ 	.word	0x00001080


	//----- nvinfo : EIATTR_CRS_STACK_SIZE
	.align		4
.L_115:
        /*00f4*/ 	.byte	0x04, 0x1e
        /*00f6*/ 	.short	(.L_117 - .L_116)
.L_116:
        /*00f8*/ 	.word	0x00000000


	//----- nvinfo : EIATTR_CBANK_PARAM_SIZE
	.align		4
.L_117:
        /*00fc*/ 	.byte	0x03, 0x19
        /*00fe*/ 	.short	0x0044


	//----- nvinfo : EIATTR_PARAM_CBANK
	.align		4
        /*0100*/ 	.byte	0x04, 0x0a
        /*0102*/ 	.short	(.L_119 - .L_118)
	.align		4
.L_118:
        /*0104*/ 	.word	index@(.nv.constant0.conv2d_forward)
        /*0108*/ 	.short	0x0380
        /*010a*/ 	.short	0x0044


	//----- nvinfo : EIATTR_SW_WAR
	.align		4
.L_119:
        /*010c*/ 	.byte	0x04, 0x36
        /*010e*/ 	.short	(.L_121 - .L_120)
.L_120:
        /*0110*/ 	.word	0x00000008
.L_121:


//--------------------- .nv.callgraph             --------------------------
	.section	.nv.callgraph,"",@"SHT_CUDA_CALLGRAPH"
	.align	4
	.sectionentsize	8
	.align		4
        /*0000*/ 	.word	0x00000000
	.align		4
        /*0004*/ 	.word	0xffffffff
	.align		4
        /*0008*/ 	.word	0x00000000
	.align		4
        /*000c*/ 	.word	0xfffffffe
	.align		4
        /*0010*/ 	.word	0x00000000
	.align		4
        /*0014*/ 	.word	0xfffffffd
	.align		4
        /*0018*/ 	.word	0x00000000
	.align		4
        /*001c*/ 	.word	0xfffffffc


//--------------------- .text.conv2d_backward_dx  --------------------------
	.section	.text.conv2d_backward_dx,"ax",@progbits
	.align	128
        .global         conv2d_backward_dx
        .type           conv2d_backward_dx,@function
        .size           conv2d_backward_dx,(.L_x_56 - conv2d_backward_dx)
        .other          conv2d_backward_dx,@"STO_CUDA_ENTRY STV_DEFAULT"
conv2d_backward_dx:
.text.conv2d_backward_dx:
[----:B------:R-:W-:Y:S01]  /*0000*/  LDC R1, c[0x0][0x37c] ;  /* 0x0000df00ff017b82 */ /* 0x000fe20000000800 */
[----:B------:R-:W0:Y:S07]  /*0010*/  S2R R5, SR_TID.X ;  /* 0x0000000000057919 */ /* 0x000e2e0000002100 */
[----:B------:R-:W1:Y:S01]  /*0020*/  LDC R0, c[0x0][0x364] ;  /* 0x0000d900ff007b82 */ /* 0x000e620000000800 */
[----:B------:R-:W2:Y:S01]  /*0030*/  LDCU.64 UR6, c[0x0][0x3a0] ;  /* 0x00007400ff0677ac */ /* 0x000ea20008000a00 */
[----:B------:R-:W1:Y:S01]  /*0040*/  S2R R7, SR_TID.Y ;  /* 0x0000000000077919 */ /* 0x000e620000002200 */
[----:B------:R-:W3:Y:S05]  /*0050*/  LDCU UR8, c[0x0][0x39c] ;  /* 0x00007380ff0877ac */ /* 0x000eea0008000800 */
[----:B------:R-:W0:Y:S08]  /*0060*/  S2UR UR5, SR_CTAID.X ;  /* 0x00000000000579c3 */ /* 0x000e300000002500 */
[----:B------:R-:W0:Y:S01]  /*0070*/  LDC R14, c[0x0][0x360] ;  /* 0x0000d800ff0e7b82 */ /* 0x000e220000000800 */
[----:B--2---:R-:W-:-:S07]  /*0080*/  IMAD.U32 R3, RZ, RZ, UR7 ;  /* 0x00000007ff037e24 */ /* 0x004fce000f8e00ff */
[----:B------:R-:W1:Y:S01]  /*0090*/  S2UR UR4, SR_CTAID.Y ;  /* 0x00000000000479c3 */ /* 0x000e620000002600 */
[----:B0-----:R-:W-:Y:S02]  /*00a0*/  IMAD R14, R14, UR5, R5 ;  /* 0x000000050e0e7c24 */ /* 0x001fe4000f8e0205 */
[----:B------:R-:W-:-:S05]  /*00b0*/  IMAD R5, R3, UR6, RZ ;  /* 0x0000000603057c24 */ /* 0x000fca000f8e02ff */
[----:B------:R-:W-:Y:S01]  /*00c0*/  ISETP.GE.AND P0, PT, R14, R5, PT ;  /* 0x000000050e00720c */ /* 0x000fe20003f06270 */
[----:B-1----:R-:W-:-:S05]  /*00d0*/  IMAD R0, R0, UR4, R7 ;  /* 0x0000000400007c24 */ /* 0x002fca000f8e0207 */
[----:B---3--:R-:W-:-:S13]  /*00e0*/  ISETP.GE.OR P0, PT, R0, UR8, P0 ;  /* 0x0000000800007c0c */ /* 0x008fda0008706670 */
[----:B------:R-:W-:Y:S05]  /*00f0*/  @P0 EXIT ;  /* 0x000000000000094d */ /* 0x000fea0003800000 */
[----:B------:R-:W-:Y:S01]  /*0100*/  IABS R7, R3 ;  /* 0x0000000300077213 */ /* 0x000fe20000000000 */
[----:B------:R-:W0:Y:S01]  /*0110*/  LDCU UR7, c[0x0][0x3b0] ;  /* 0x00007600ff0777ac */ /* 0x000e220008000800 */
[----:B------:R-:W1:Y:S01]  /*0120*/  S2UR UR10, SR_CTAID.Z ;  /* 0x00000000000a79c3 */ /* 0x000e620000002700 */
[----:B------:R-:W-:Y:S01]  /*0130*/  IMAD.MOV.U32 R13, RZ, RZ, RZ ;  /* 0x000000ffff0d7224 */ /* 0x000fe200078e00ff */
[----:B------:R-:W2:Y:S01]  /*0140*/  I2F.RP R2, R7 ;  /* 0x0000000700027306 */ /* 0x000ea20000209400 */
[----:B------:R-:W0:Y:S01]  /*0150*/  LDCU.64 UR8, c[0x0][0x3a8] ;  /* 0x00007500ff0877ac */ /* 0x000e220008000a00 */
[----:B------:R-:W3:Y:S06]  /*0160*/  LDCU.64 UR12, c[0x0][0x358] ;  /* 0x00006b00ff0c77ac */ /* 0x000eec0008000a00 */
[----:B--2---:R-:W2:Y:S01]  /*0170*/  MUFU.RCP R2, R2 ;  /* 0x0000000200027308 */ /* 0x004ea20000001000 */
[----:B0-----:R-:W-:-:S04]  /*0180*/  UISETP.LT.AND UP0, UPT, UR9, UR7, UPT ;  /* 0x000000070900728c */ /* 0x001fc8000bf01270 */
[----:B------:R-:W-:-:S04]  /*0190*/  USEL UR4, UR9, UR7, UP0 ;  /* 0x0000000709047287 */ /* 0x000fc80008000000 */
[----:B------:R-:W-:-:S04]  /*01a0*/  UISETP.GE.AND UP0, UPT, UR4, 0x1, UPT ;  /* 0x000000010400788c */ /* 0x000fc8000bf06270 */
[----:B------:R-:W-:Y:S01]  /*01b0*/  UISETP.LT.OR UP0, UPT, UR8, 0x1, !UP0 ;  /* 0x000000010800788c */ /* 0x000fe2000c701670 */
[----:B--2---:R-:W-:-:S04]  /*01c0*/  VIADD R4, R2, 0xffffffe ;  /* 0x0ffffffe02047836 */ /* 0x004fc80000000000 */
[----:B------:R0:W2:Y:S02]  /*01d0*/  F2I.FTZ.U32.TRUNC.NTZ R5, R4 ;  /* 0x0000000400057305 */ /* 0x0000a4000021f000 */
[----:B0-----:R-:W-:Y:S02]  /*01e0*/  IMAD.MOV.U32 R4, RZ, RZ, RZ ;  /* 0x000000ffff047224 */ /* 0x001fe400078e00ff */
[----:B--2---:R-:W-:-:S04]  /*01f0*/  IMAD.MOV R6, RZ, RZ, -R5 ;  /* 0x000000ffff067224 */ /* 0x004fc800078e0a05 */
[----:B------:R-:W-:Y:S01]  /*0200*/  IMAD R9, R6, R7, RZ ;  /* 0x0000000706097224 */ /* 0x000fe200078e02ff */
[----:B------:R-:W-:-:S03]  /*0210*/  IABS R6, R14 ;  /* 0x0000000e00067213 */ /* 0x000fc60000000000 */
[----:B------:R-:W-:-:S06]  /*0220*/  IMAD.HI.U32 R5, R5, R9, R4 ;  /* 0x0000000905057227 */ /* 0x000fcc00078e0004 */
[----:B------:R-:W-:-:S04]  /*0230*/  IMAD.HI.U32 R12, R5, R6, RZ ;  /* 0x00000006050c7227 */ /* 0x000fc800078e00ff */
[----:B------:R-:W-:-:S04]  /*0240*/  IMAD.MOV R2, RZ, RZ, -R12 ;  /* 0x000000ffff027224 */ /* 0x000fc800078e0a0c */
[----:B------:R-:W-:-:S05]  /*0250*/  IMAD R2, R7, R2, R6 ;  /* 0x0000000207027224 */ /* 0x000fca00078e0206 */
[----:B------:R-:W-:-:S13]  /*0260*/  ISETP.GT.U32.AND P1, PT, R7, R2, PT ;  /* 0x000000020700720c */ /* 0x000fda0003f24070 */
[----:B------:R-:W-:Y:S02]  /*0270*/  @!P1 IMAD.IADD R2, R2, 0x1, -R7 ;  /* 0x0000000102029824 */ /* 0x000fe400078e0a07 */
[----:B------:R-:W-:Y:S01]  /*0280*/  @!P1 VIADD R12, R12, 0x1 ;  /* 0x000000010c0c9836 */ /* 0x000fe20000000000 */
[----:B------:R-:W-:Y:S02]  /*0290*/  ISETP.NE.AND P1, PT, R3, RZ, PT ;  /* 0x000000ff0300720c */ /* 0x000fe40003f25270 */
[----:B------:R-:W-:Y:S02]  /*02a0*/  ISETP.GE.U32.AND P0, PT, R2, R7, PT ;  /* 0x000000070200720c */ /* 0x000fe40003f06070 */
[----:B------:R-:W-:-:S04]  /*02b0*/  LOP3.LUT R2, R14, R3, RZ, 0x3c, !PT ;  /* 0x000000030e027212 */ /* 0x000fc800078e3cff */
[----:B------:R-:W-:-:S07]  /*02c0*/  ISETP.GE.AND P2, PT, R2, RZ, PT ;  /* 0x000000ff0200720c */ /* 0x000fce0003f46270 */
[----:B------:R-:W-:-:S06]  /*02d0*/  @P0 VIADD R12, R12, 0x1 ;  /* 0x000000010c0c0836 */ /* 0x000fcc0000000000 */
[----:B------:R-:W-:Y:S01]  /*02e0*/  @!P2 IMAD.MOV R12, RZ, RZ, -R12 ;  /* 0x000000ffff0ca224 */ /* 0x000fe200078e0a0c */
[----:B------:R-:W-:-:S05]  /*02f0*/  @!P1 LOP3.LUT R12, RZ, R3, RZ, 0x33, !PT ;  /* 0x00000003ff0c9212 */ /* 0x000fca00078e33ff */
[----:B------:R-:W-:-:S04]  /*0300*/  IMAD.MOV R2, RZ, RZ, -R12 ;  /* 0x000000ffff027224 */ /* 0x000fc800078e0a0c */
[----:B------:R-:W-:Y:S01]  /*0310*/  IMAD R14, R3, R2, R14 ;  /* 0x00000002030e7224 */ /* 0x000fe200078e020e */
[----:B-1-3--:R-:W-:Y:S06]  /*0320*/  BRA.U UP0, `(.L_x_0) ;  /* 0x0000000d00947547 */ /* 0x00afec000b800000 */
[----:B------:R-:W0:Y:S01]  /*0330*/  LDC R15, c[0x0][0x3b8] ;  /* 0x0000ee00ff0f7b82 */ /* 0x000e220000000800 */
[----:B------:R-:W-:Y:S01]  /*0340*/  IMAD.MOV.U32 R13, RZ, RZ, RZ ;  /* 0x000000ffff0d7224 */ /* 0x000fe200078e00ff */
[----:B------:R-:W-:Y:S01]  /*0350*/  ULOP3.LUT UR7, UR7, 0x7ffffff8, URZ, 0xc0, !UPT ;  /* 0x7ffffff807077892 */ /* 0x000fe2000f8ec0ff */
[----:B------:R-:W-:Y:S01]  /*0360*/  UMOV UR4, URZ ;  /* 0x000000ff00047c82 */ /* 0x000fe20008000000 */
[----:B0-----:R-:W-:-:S10]  /*0370*/  SHF.R.S32.HI R15, RZ, 0x1f, R15 ;  /* 0x0000001fff0f7819 */ /* 0x001fd4000001140f */
.L_x_8:
[----:B------:R-:W0:Y:S01]  /*0380*/  LDC R3, c[0x0][0x39c] ;  /* 0x0000e700ff037b82 */ /* 0x000e220000000800 */
[----:B------:R-:W1:Y:S02]  /*0390*/  LDCU UR5, c[0x0][0x3a8] ;  /* 0x00007500ff0577ac */ /* 0x000e640008000800 */
[----:B-1----:R-:W-:Y:S02]  /*03a0*/  UIMAD UR11, UR10, UR5, UR4 ;  /* 0x000000050a0b72a4 */ /* 0x002fe4000f8e0204 */
[----:B0-----:R-:W-:Y:S01]  /*03b0*/  IMAD R16, R3, UR4, R0 ;  /* 0x0000000403107c24 */ /* 0x001fe2000f8e0200 */
[----:B------:R-:W-:-:S04]  /*03c0*/  UIADD3 UR4, UPT, UPT, UR4, 0x1, URZ ;  /* 0x0000000104047890 */ /* 0x000fc8000fffe0ff */
[----:B------:R-:W-:-:S03]  /*03d0*/  UISETP.NE.AND UP0, UPT, UR4, UR5, UPT ;  /* 0x000000050400728c */ /* 0x000fc6000bf05270 */
[----:B------:R-:W-:-:S08]  /*03e0*/  UMOV UR5, URZ ;  /* 0x000000ff00057c82 */ /* 0x000fd00008000000 */
.L_x_7:
[----:B------:R-:W0:Y:S01]  /*03f0*/  LDC.64 R6, c[0x0][0x3b0] ;  /* 0x0000ec00ff067b82 */ /* 0x000e220000000a00 */
[----:B------:R-:W-:-:S07]  /*0400*/  IMAD.MOV.U32 R19, RZ, RZ, RZ ;  /* 0x000000ffff137224 */ /* 0x000fce00078e00ff */
[----:B------:R-:W1:Y:S08]  /*0410*/  LDC R9, c[0x0][0x3ac] ;  /* 0x0000eb00ff097b82 */ /* 0x000e700000000800 */
[----:B------:R-:W2:Y:S01]  /*0420*/  LDC.64 R2, c[0x0][0x3a0] ;  /* 0x0000e800ff027b82 */ /* 0x000ea20000000a00 */
[----:B0-----:R-:W-:Y:S02]  /*0430*/  ISETP.GE.U32.AND P1, PT, R6, 0x8, PT ;  /* 0x000000080600780c */ /* 0x001fe40003f26070 */
[----:B------:R-:W-:Y:S01]  /*0440*/  IADD3 R5, PT, PT, R12, -UR5, R7 ;  /* 0x800000050c057c10 */ /* 0x000fe2000fffe007 */
[----:B-1----:R-:W-:Y:S01]  /*0450*/  IMAD R7, R16, R9, UR5 ;  /* 0x0000000510077e24 */ /* 0x002fe2000f8e0209 */
[----:B------:R-:W-:-:S06]  /*0460*/  UIADD3 UR5, UPT, UPT, UR5, 0x1, URZ ;  /* 0x0000000105057890 */ /* 0x000fcc000fffe0ff */
[----:B------:R-:W-:Y:S01]  /*0470*/  ISETP.NE.AND P6, PT, R9, UR5, PT ;  /* 0x0000000509007c0c */ /* 0x000fe2000bfc5270 */
[----:B--2---:R-:W-:Y:S01]  /*0480*/  IMAD R4, R2, UR11, R5 ;  /* 0x0000000b02047c24 */ /* 0x004fe2000f8e0205 */
[----:B------:R-:W-:Y:S01]  /*0490*/  ISETP.GE.AND P0, PT, R5, R2, PT ;  /* 0x000000020500720c */ /* 0x000fe20003f06270 */
[----:B------:R-:W-:Y:S02]  /*04a0*/  IMAD R2, R7, R6, RZ ;  /* 0x0000000607027224 */ /* 0x000fe400078e02ff */
[----:B------:R-:W-:Y:S01]  /*04b0*/  IMAD R17, R4, R3, RZ ;  /* 0x0000000304117224 */ /* 0x000fe200078e02ff */
[----:B------:R-:W-:Y:S01]  /*04c0*/  ISETP.GT.AND P0, PT, R5, -0x1, !P0 ;  /* 0xffffffff0500780c */ /* 0x000fe20004704270 */
[----:B------:R-:W-:-:S12]  /*04d0*/  @!P1 BRA `(.L_x_1) ;  /* 0x0000000400509947 */ /* 0x000fd80003800000 */
[----:B------:R-:W0:Y:S01]  /*04e0*/  LDC R19, c[0x0][0x3b8] ;  /* 0x0000ee00ff137b82 */ /* 0x000e220000000800 */
[----:B------:R-:W-:Y:S01]  /*04f0*/  SHF.R.S32.HI R22, RZ, 0x1f, R2 ;  /* 0x0000001fff167819 */ /* 0x000fe20000011402 */
[----:B------:R-:W1:Y:S01]  /*0500*/  LDCU.128 UR16, c[0x0][0x380] ;  /* 0x00007000ff1077ac */ /* 0x000e620008000c00 */
[----:B------:R-:W-:-:S05]  /*0510*/  UMOV UR6, URZ ;  /* 0x000000ff00067c82 */ /* 0x000fca0008000000 */
[----:B------:R-:W2:Y:S02]  /*0520*/  LDC R3, c[0x0][0x3a4] ;  /* 0x0000e900ff037b82 */ /* 0x000ea40000000800 */
.L_x_2:
[----:B0-----:R-:W-:Y:S01]  /*0530*/  IADD3 R18, PT, PT, R14, -UR6, R19 ;  /* 0x800000060e127c10 */ /* 0x001fe2000fffe013 */
[----:B------:R-:W0:Y:S01]  /*0540*/  LDC.64 R4, c[0x0][0x380] ;  /* 0x0000e000ff047b82 */ /* 0x000e220000000a00 */
[----:B------:R-:W-:Y:S01]  /*0550*/  USHF.R.S32.HI UR8, URZ, 0x1f, UR6 ;  /* 0x0000001fff087899 */ /* 0x000fe20008011406 */
[--C-:B------:R-:W-:Y:S02]  /*0560*/  SHF.R.S32.HI R24, RZ, 0x1f, R14.reuse ;  /* 0x0000001fff187819 */ /* 0x100fe4000001140e */
[C---:B--2---:R-:W-:Y:S01]  /*0570*/  ISETP.GE.AND P3, PT, R18.reuse, R3, PT ;  /* 0x000000031200720c */ /* 0x044fe20003f66270 */
[C---:B------:R-:W-:Y:S01]  /*0580*/  VIADD R6, R18.reuse, 0xffffffff ;  /* 0xffffffff12067836 */ /* 0x040fe20000000000 */
[----:B------:R-:W-:Y:S02]  /*0590*/  IADD3 R20, P1, P2, R19, -UR6, R14 ;  /* 0x8000000613147c10 */ /* 0x000fe4000fa3e00e */
[----:B------:R-:W2:Y:S01]  /*05a0*/  LDC.64 R8, c[0x0][0x388] ;  /* 0x0000e200ff087b82 */ /* 0x000ea20000000a00 */
[----:B------:R-:W-:-:S02]  /*05b0*/  ISETP.GT.AND P3, PT, R18, -0x1, !P3 ;  /* 0xffffffff1200780c */ /* 0x000fc40005f64270 */
[----:B------:R-:W-:Y:S01]  /*05c0*/  IADD3.X R11, PT, PT, R15, ~UR8, R24, P1, P2 ;  /* 0x800000080f0b7c10 */ /* 0x000fe20008fe4418 */
[----:B------:R-:W-:Y:S01]  /*05d0*/  VIADD R24, R18, 0xfffffffe ;  /* 0xfffffffe12187836 */ /* 0x000fe20000000000 */
[----:B------:R-:W-:Y:S02]  /*05e0*/  PLOP3.LUT P3, PT, P0, P3, PT, 0x80, 0x8 ;  /* 0x000000000008781c */ /* 0x000fe40000767070 */
[----:B------:R-:W-:Y:S02]  /*05f0*/  SHF.R.S32.HI R10, RZ, 0x1f, R17 ;  /* 0x0000001fff0a7819 */ /* 0x000fe40000011411 */
[----:B------:R-:W-:Y:S02]  /*0600*/  IADD3 R20, P2, PT, R17, R20, RZ ;  /* 0x0000001411147210 */ /* 0x000fe40007f5e0ff */
[----:B------:R-:W-:-:S03]  /*0610*/  ISETP.GE.AND P1, PT, R6, R3, PT ;  /* 0x000000030600720c */ /* 0x000fc60003f26270 */
[----:B------:R-:W-:Y:S01]  /*0620*/  IMAD.X R11, R10, 0x1, R11, P2 ;  /* 0x000000010a0b7824 */ /* 0x000fe200010e060b */
[----:B------:R-:W-:Y:S02]  /*0630*/  IADD3 R7, P2, PT, R2, UR6, RZ ;  /* 0x0000000602077c10 */ /* 0x000fe4000ff5e0ff */
[----:B------:R-:W-:Y:S01]  /*0640*/  ISETP.GT.AND P1, PT, R6, -0x1, !P1 ;  /* 0xffffffff0600780c */ /* 0x000fe20004f24270 */
[----:B------:R-:W-:Y:S01]  /*0650*/  @P3 IMAD.IADD R21, R17, 0x1, R18 ;  /* 0x0000000111153824 */ /* 0x000fe200078e0212 */
[----:B------:R-:W-:Y:S01]  /*0660*/  IADD3.X R10, PT, PT, R22, UR8, RZ, P2, !PT ;  /* 0x00000008160a7c10 */ /* 0x000fe200097fe4ff */
[----:B------:R-:W-:Y:S01]  /*0670*/  @P3 VIADD R23, R2, UR6 ;  /* 0x0000000602173c36 */ /* 0x000fe20008000000 */
[----:B-1----:R-:W-:Y:S01]  /*0680*/  LEA R6, P4, R7, UR18, 0x2 ;  /* 0x0000001207067c11 */ /* 0x002fe2000f8810ff */
[----:B0-----:R-:W-:Y:S01]  /*0690*/  @P3 IMAD.WIDE R4, R21, 0x4, R4 ;  /* 0x0000000415043825 */ /* 0x001fe200078e0204 */
[----:B------:R-:W-:Y:S02]  /*06a0*/  ISETP.GE.AND P2, PT, R24, R3, PT ;  /* 0x000000031800720c */ /* 0x000fe40003f46270 */
[----:B------:R-:W-:Y:S01]  /*06b0*/  PLOP3.LUT P1, PT, P0, P1, PT, 0x80, 0x8 ;  /* 0x000000000008781c */ /* 0x000fe20000723070 */
[----:B--2---:R-:W-:Y:S01]  /*06c0*/  @P3 IMAD.WIDE R8, R23, 0x4, R8 ;  /* 0x0000000417083825 */ /* 0x004fe200078e0208 */
[----:B------:R-:W-:Y:S01]  /*06d0*/  LEA.HI.X R7, R7, UR19, R10, 0x2, P4 ;  /* 0x0000001307077c11 */ /* 0x000fe2000a0f140a */
[----:B------:R-:W2:Y:S01]  /*06e0*/  @P3 LDG.E.CONSTANT R4, desc[UR12][R4.64] ;  /* 0x0000000c04043981 */ /* 0x000ea2000c1e9900 */
[----:B------:R-:W-:-:S02]  /*06f0*/  LEA R10, P4, R20, UR16, 0x2 ;  /* 0x00000010140a7c11 */ /* 0x000fc4000f8810ff */
[----:B------:R-:W-:Y:S01]  /*0700*/  ISETP.GT.AND P2, PT, R24, -0x1, !P2 ;  /* 0xffffffff1800780c */ /* 0x000fe20005744270 */
[----:B------:R-:W2:Y:S01]  /*0710*/  @P3 LDG.E.CONSTANT R8, desc[UR12][R8.64] ;  /* 0x0000000c08083981 */ /* 0x000ea2000c1e9900 */
[----:B------:R-:W-:Y:S02]  /*0720*/  LEA.HI.X R11, R20, UR17, R11, 0x2, P4 ;  /* 0x00000011140b7c11 */ /* 0x000fe4000a0f140b */
[----:B------:R-:W-:-:S03]  /*0730*/  PLOP3.LUT P2, PT, P0, P2, PT, 0x80, 0x8 ;  /* 0x000000000008781c */ /* 0x000fc60000745070 */
[----:B------:R-:W3:Y:S04]  /*0740*/  @P1 LDG.E.CONSTANT R20, desc[UR12][R10.64+-0x4] ;  /* 0xfffffc0c0a141981 */ /* 0x000ee8000c1e9900 */
[----:B------:R-:W3:Y:S06]  /*0750*/  @P1 LDG.E.CONSTANT R21, desc[UR12][R6.64+0x4] ;  /* 0x0000040c06151981 */ /* 0x000eec000c1e9900 */
[----:B------:R-:W4:Y:S04]  /*0760*/  @P2 LDG.E.CONSTANT R24, desc[UR12][R10.64+-0x8] ;  /* 0xfffff80c0a182981 */ /* 0x000f28000c1e9900 */
[----:B------:R-:W4:Y:S01]  /*0770*/  @P2 LDG.E.CONSTANT R23, desc[UR12][R6.64+0x8] ;  /* 0x0000080c06172981 */ /* 0x000f22000c1e9900 */
[----:B------:R-:W-:-:S02]  /*0780*/  VIADD R26, R18, 0xfffffffd ;  /* 0xfffffffd121a7836 */ /* 0x000fc40000000000 */
[----:B------:R-:W-:-:S03]  /*0790*/  VIADD R28, R18, 0xfffffffc ;  /* 0xfffffffc121c7836 */ /* 0x000fc60000000000 */
[-C--:B------:R-:W-:Y:S02]  /*07a0*/  ISETP.GE.AND P5, PT, R26, R3.reuse, PT ;  /* 0x000000031a00720c */ /* 0x080fe40003fa6270 */
[----:B------:R-:W-:Y:S02]  /*07b0*/  ISETP.GE.AND P4, PT, R28, R3, PT ;  /* 0x000000031c00720c */ /* 0x000fe40003f86270 */
[----:B------:R-:W-:Y:S02]  /*07c0*/  ISETP.GT.AND P5, PT, R26, -0x1, !P5 ;  /* 0xffffffff1a00780c */ /* 0x000fe40006fa4270 */
[----:B------:R-:W-:-:S04]  /*07d0*/  ISETP.GT.AND P4, PT, R28, -0x1, !P4 ;  /* 0xffffffff1c00780c */ /* 0x000fc80006784270 */
[----:B------:R-:W-:-:S13]  /*07e0*/  PLOP3.LUT P4, PT, P0, P4, PT, 0x80, 0x8 ;  /* 0x000000000008781c */ /* 0x000fda0000789070 */
[----:B------:R-:W5:Y:S01]  /*07f0*/  @P4 LDG.E.CONSTANT R9, desc[UR12][R6.64+0x10] ;  /* 0x0000100c06094981 */ /* 0x000f62000c1e9900 */
[----:B--2---:R-:W-:Y:S01]  /*0800*/  @P3 FFMA R13, R4, R8, R13 ;  /* 0x00000008040d3223 */ /* 0x004fe2000000000d */
[C---:B------:R-:W-:Y:S02]  /*0810*/  VIADD R4, R18.reuse, 0xfffffffb ;  /* 0xfffffffb12047836 */ /* 0x040fe40000000000 */
[----:B------:R-:W-:-:S03]  /*0820*/  VIADD R8, R18, 0xfffffffa ;  /* 0xfffffffa12087836 */ /* 0x000fc60000000000 */
[----:B------:R-:W-:Y:S01]  /*0830*/  ISETP.GE.AND P3, PT, R4, R3, PT ;  /* 0x000000030400720c */ /* 0x000fe20003f66270 */
[----:B---3--:R-:W-:Y:S01]  /*0840*/  @P1 FFMA R13, R20, R21, R13 ;  /* 0x00000015140d1223 */ /* 0x008fe2000000000d */
[----:B------:R-:W-:Y:S01]  /*0850*/  PLOP3.LUT P1, PT, P0, P5, PT, 0x80, 0x8 ;  /* 0x000000000008781c */ /* 0x000fe2000072b070 */
[----:B------:R-:W-:Y:S01]  /*0860*/  VIADD R18, R18, 0xfffffff9 ;  /* 0xfffffff912127836 */ /* 0x000fe20000000000 */
[----:B------:R-:W-:Y:S02]  /*0870*/  ISETP.GE.AND P5, PT, R8, R3, PT ;  /* 0x000000030800720c */ /* 0x000fe40003fa6270 */
[----:B------:R-:W-:Y:S02]  /*0880*/  ISETP.GT.AND P3, PT, R4, -0x1, !P3 ;  /* 0xffffffff0400780c */ /* 0x000fe40005f64270 */
[----:B------:R-:W-:Y:S02]  /*0890*/  ISETP.GT.AND P5, PT, R8, -0x1, !P5 ;  /* 0xffffffff0800780c */ /* 0x000fe40006fa4270 */
[----:B------:R-:W-:Y:S01]  /*08a0*/  PLOP3.LUT P3, PT, P0, P3, PT, 0x80, 0x8 ;  /* 0x000000000008781c */ /* 0x000fe20000767070 */
[----:B----4-:R-:W-:Y:S01]  /*08b0*/  @P2 FFMA R13, R24, R23, R13 ;  /* 0x00000017180d2223 */ /* 0x010fe2000000000d */
[----:B------:R-:W-:Y:S01]  /*08c0*/  ISETP.GE.AND P2, PT, R18, R3, PT ;  /* 0x000000031200720c */ /* 0x000fe20003f46270 */
[----:B------:R-:W5:Y:S01]  /*08d0*/  @P4 LDG.E.CONSTANT R8, desc[UR12][R10.64+-0x10] ;  /* 0xfffff00c0a084981 */ /* 0x000f62000c1e9900 */
[----:B------:R-:W-:-:S02]  /*08e0*/  PLOP3.LUT P5, PT, P0, P5, PT, 0x80, 0x8 ;  /* 0x000000000008781c */ /* 0x000fc400007ab070 */
[----:B------:R-:W-:Y:S01]  /*08f0*/  ISETP.GT.AND P2, PT, R18, -0x1, !P2 ;  /* 0xffffffff1200780c */ /* 0x000fe20005744270 */
[----:B------:R-:W2:Y:S04]  /*0900*/  @P1 LDG.E.CONSTANT R4, desc[UR12][R10.64+-0xc] ;  /* 0xfffff40c0a041981 */ /* 0x000ea8000c1e9900 */
[----:B------:R-:W2:Y:S01]  /*0910*/  @P1 LDG.E.CONSTANT R5, desc[UR12][R6.64+0xc] ;  /* 0x00000c0c06051981 */ /* 0x000ea2000c1e9900 */
[----:B------:R-:W-:-:S03]  /*0920*/  PLOP3.LUT P2, PT, P0, P2, PT, 0x80, 0x8 ;  /* 0x000000000008781c */ /* 0x000fc60000745070 */
[----:B------:R-:W3:Y:S04]  /*0930*/  @P3 LDG.E.CONSTANT R18, desc[UR12][R10.64+-0x14] ;  /* 0xffffec0c0a123981 */ /* 0x000ee8000c1e9900 */
[----:B------:R-:W3:Y:S04]  /*0940*/  @P3 LDG.E.CONSTANT R20, desc[UR12][R6.64+0x14] ;  /* 0x0000140c06143981 */ /* 0x000ee8000c1e9900 */
[----:B------:R-:W4:Y:S04]  /*0950*/  @P5 LDG.E.CONSTANT R24, desc[UR12][R10.64+-0x18] ;  /* 0xffffe80c0a185981 */ /* 0x000f28000c1e9900 */
[----:B------:R-:W4:Y:S04]  /*0960*/  @P5 LDG.E.CONSTANT R21, desc[UR12][R6.64+0x18] ;  /* 0x0000180c06155981 */ /* 0x000f28000c1e9900 */
[----:B------:R-:W4:Y:S04]  /*0970*/  @P2 LDG.E.CONSTANT R26, desc[UR12][R10.64+-0x1c] ;  /* 0xffffe40c0a1a2981 */ /* 0x000f28000c1e9900 */
[----:B------:R-:W4:Y:S01]  /*0980*/  @P2 LDG.E.CONSTANT R23, desc[UR12][R6.64+0x1c] ;  /* 0x00001c0c06172981 */ /* 0x000f22000c1e9900 */
[----:B------:R-:W-:-:S04]  /*0990*/  UIADD3 UR6, UPT, UPT, UR6, 0x8, URZ ;  /* 0x0000000806067890 */ /* 0x000fc8000fffe0ff */
[----:B------:R-:W-:Y:S01]  /*09a0*/  UISETP.NE.AND UP1, UPT, UR6, UR7, UPT ;  /* 0x000000070600728c */ /* 0x000fe2000bf25270 */
[----:B--2---:R-:W-:-:S04]  /*09b0*/  @P1 FFMA R13, R4, R5, R13 ;  /* 0x00000005040d1223 */ /* 0x004fc8000000000d */
[----:B-----5:R-:W-:-:S04]  /*09c0*/  @P4 FFMA R13, R8, R9, R13 ;  /* 0x00000009080d4223 */ /* 0x020fc8000000000d */
[----:B---3--:R-:W-:-:S04]  /*09d0*/  @P3 FFMA R13, R18, R20, R13 ;  /* 0x00000014120d3223 */ /* 0x008fc8000000000d */
[----:B----4-:R-:W-:-:S04]  /*09e0*/  @P5 FFMA R13, R24, R21, R13 ;  /* 0x00000015180d5223 */ /* 0x010fc8000000000d */
[----:B------:R-:W-:Y:S01]  /*09f0*/  @P2 FFMA R13, R26, R23, R13 ;  /* 0x000000171a0d2223 */ /* 0x000fe2000000000d */
[----:B------:R-:W-:Y:S06]  /*0a00*/  BRA.U UP1, `(.L_x_2) ;  /* 0xfffffff901c87547 */ /* 0x000fec000b83ffff */
[----:B------:R-:W-:-:S07]  /*0a10*/  IMAD.U32 R19, RZ, RZ, UR7 ;  /* 0x00000007ff137e24 */ /* 0x000fce000f8e00ff */
.L_x_1:
[----:B------:R-:W0:Y:S02]  /*0a20*/  LDCU UR6, c[0x0][0x3b0] ;  /* 0x00007600ff0677ac */ /* 0x000e240008000800 */
[----:B0-----:R-:W-:-:S04]  /*0a30*/  ULOP3.LUT UR8, UR6, 0x7, URZ, 0xc0, !UPT ;  /* 0x0000000706087892 */ /* 0x001fc8000f8ec0ff */
[----:B------:R-:W-:-:S09]  /*0a40*/  UISETP.NE.AND UP1, UPT, UR8, URZ, UPT ;  /* 0x000000ff0800728c */ /* 0x000fd2000bf25270 */
[----:B------:R-:W-:Y:S05]  /*0a50*/  BRA.U !UP1, `(.L_x_3) ;  /* 0x0000000509c07547 */ /* 0x000fea000b800000 */
[----:B------:R-:W-:Y:S02]  /*0a60*/  ULOP3.LUT UR9, UR6, 0x3, URZ, 0xc0, !UPT ;  /* 0x0000000306097892 */ /* 0x000fe4000f8ec0ff */
[----:B------:R-:W-:Y:S02]  /*0a70*/  UIADD3 UR6, UPT, UPT, UR8, -0x1, URZ ;  /* 0xffffffff08067890 */ /* 0x000fe4000fffe0ff */
[----:B------:R-:W-:Y:S02]  /*0a80*/  UISETP.NE.AND UP2, UPT, UR9, URZ, UPT ;  /* 0x000000ff0900728c */ /* 0x000fe4000bf45270 */
[----:B------:R-:W-:-:S09]  /*0a90*/  UISETP.GE.U32.AND UP1, UPT, UR6, 0x3, UPT ;  /* 0x000000030600788c */ /* 0x000fd2000bf26070 */
[----:B------:R-:W-:Y:S05]  /*0aa0*/  BRA.U !UP1, `(.L_x_4) ;  /* 0x0000000109c07547 */ /* 0x000fea000b800000 */
[----:B------:R-:W0:Y:S01]  /*0ab0*/  LDCU UR6, c[0x0][0x3b8] ;  /* 0x00007700ff0677ac */ /* 0x000e220008000800 */
[----:B------:R-:W1:Y:S01]  /*0ac0*/  LDC.64 R10, c[0x0][0x380] ;  /* 0x0000e000ff0a7b82 */ /* 0x000e620000000a00 */
[----:B------:R-:W-:Y:S01]  /*0ad0*/  SHF.R.S32.HI R22, RZ, 0x1f, R14 ;  /* 0x0000001fff167819 */ /* 0x000fe2000001140e */
[----:B------:R-:W2:Y:S06]  /*0ae0*/  LDCU.128 UR16, c[0x0][0x380] ;  /* 0x00007000ff1077ac */ /* 0x000eac0008000c00 */
[----:B------:R-:W3:Y:S01]  /*0af0*/  LDC.64 R4, c[0x0][0x388] ;  /* 0x0000e200ff047b82 */ /* 0x000ee20000000a00 */
[----:B0-----:R-:W-:-:S02]  /*0b00*/  IADD3 R24, PT, PT, R14, UR6, -R19 ;  /* 0x000000060e187c10 */ /* 0x001fc4000fffe813 */
[----:B------:R-:W-:Y:S02]  /*0b10*/  IADD3 R6, P2, P3, R14, UR6, -R19 ;  /* 0x000000060e067c10 */ /* 0x000fe4000fb5e813 */
[C---:B------:R-:W-:Y:S01]  /*0b20*/  ISETP.GE.AND P1, PT, R24.reuse, R3, PT ;  /* 0x000000031800720c */ /* 0x040fe20003f26270 */
[C---:B------:R-:W-:Y:S01]  /*0b30*/  VIADD R8, R24.reuse, 0xffffffff ;  /* 0xffffffff18087836 */ /* 0x040fe20000000000 */
[----:B------:R-:W-:Y:S01]  /*0b40*/  IADD3.X R22, PT, PT, R15, -0x1, R22, P2, P3 ;  /* 0xffffffff0f167810 */ /* 0x000fe200017e6416 */
[C---:B------:R-:W-:Y:S01]  /*0b50*/  VIADD R18, R24.reuse, 0xfffffffe ;  /* 0xfffffffe18127836 */ /* 0x040fe20000000000 */
[C---:B------:R-:W-:Y:S01]  /*0b60*/  ISETP.GT.AND P1, PT, R24.reuse, -0x1, !P1 ;  /* 0xffffffff1800780c */ /* 0x040fe20004f24270 */
[----:B------:R-:W-:Y:S01]  /*0b70*/  VIADD R20, R24, 0xfffffffd ;  /* 0xfffffffd18147836 */ /* 0x000fe20000000000 */
[----:B------:R-:W-:Y:S02]  /*0b80*/  IADD3 R7, P2, PT, R17, R6, RZ ;  /* 0x0000000611077210 */ /* 0x000fe40007f5e0ff */
[----:B------:R-:W-:-:S02]  /*0b90*/  PLOP3.LUT P1, PT, P0, P1, PT, 0x80, 0x8 ;  /* 0x000000000008781c */ /* 0x000fc40000723070 */
[-C--:B------:R-:W-:Y:S02]  /*0ba0*/  ISETP.GE.AND P4, PT, R8, R3.reuse, PT ;  /* 0x000000030800720c */ /* 0x080fe40003f86270 */
[----:B------:R-:W-:Y:S02]  /*0bb0*/  LEA.HI.X.SX32 R22, R17, R22, 0x1, P2 ;  /* 0x0000001611167211 */ /* 0x000fe400010f0eff */
[C---:B--2---:R-:W-:Y:S02]  /*0bc0*/  LEA R6, P5, R7.reuse, UR16, 0x2 ;  /* 0x0000001007067c11 */ /* 0x044fe4000f8a10ff */
[----:B------:R-:W-:Y:S02]  /*0bd0*/  ISETP.GE.AND P2, PT, R18, R3, PT ;  /* 0x000000031200720c */ /* 0x000fe40003f46270 */
[----:B------:R-:W-:Y:S02]  /*0be0*/  ISETP.GT.AND P4, PT, R8, -0x1, !P4 ;  /* 0xffffffff0800780c */ /* 0x000fe40006784270 */
[----:B------:R-:W-:Y:S01]  /*0bf0*/  LEA.HI.X R7, R7, UR17, R22, 0x2, P5 ;  /* 0x0000001107077c11 */ /* 0x000fe2000a8f1416 */
[----:B------:R-:W-:Y:S01]  /*0c00*/  @P1 IMAD.IADD R9, R17, 0x1, R24 ;  /* 0x0000000111091824 */ /* 0x000fe200078e0218 */
[----:B------:R-:W-:Y:S01]  /*0c10*/  ISETP.GT.AND P2, PT, R18, -0x1, !P2 ;  /* 0xffffffff1200780c */ /* 0x000fe20005744270 */
[C---:B------:R-:W-:Y:S01]  /*0c20*/  @P1 IMAD.IADD R21, R2.reuse, 0x1, R19 ;  /* 0x0000000102151824 */ /* 0x040fe200078e0213 */
[----:B------:R-:W-:Y:S01]  /*0c30*/  IADD3 R18, P5, PT, R2, R19, RZ ;  /* 0x0000001302127210 */ /* 0x000fe20007fbe0ff */
[----:B-1----:R-:W-:Y:S01]  /*0c40*/  @P1 IMAD.WIDE R10, R9, 0x4, R10 ;  /* 0x00000004090a1825 */ /* 0x002fe200078e020a */
[----:B------:R-:W-:-:S02]  /*0c50*/  ISETP.GE.AND P3, PT, R20, R3, PT ;  /* 0x000000031400720c */ /* 0x000fc40003f66270 */
[----:B------:R-:W-:Y:S01]  /*0c60*/  PLOP3.LUT P4, PT, P0, P4, PT, 0x80, 0x8 ;  /* 0x000000000008781c */ /* 0x000fe20000789070 */
[----:B---3--:R-:W-:Y:S01]  /*0c70*/  @P1 IMAD.WIDE R4, R21, 0x4, R4 ;  /* 0x0000000415041825 */ /* 0x008fe200078e0204 */
[----:B------:R-:W-:Y:S01]  /*0c80*/  LEA.HI.X.SX32 R23, R2, RZ, 0x1, P5 ;  /* 0x000000ff02177211 */ /* 0x000fe200028f0eff */
[----:B------:R-:W2:Y:S01]  /*0c90*/  @P1 LDG.E.CONSTANT R10, desc[UR12][R10.64] ;  /* 0x0000000c0a0a1981 */ /* 0x000ea2000c1e9900 */
[----:B------:R-:W-:Y:S02]  /*0ca0*/  ISETP.GT.AND P3, PT, R20, -0x1, !P3 ;  /* 0xffffffff1400780c */ /* 0x000fe40005f64270 */
[C---:B------:R-:W-:Y:S01]  /*0cb0*/  LEA R8, P5, R18.reuse, UR18, 0x2 ;  /* 0x0000001212087c11 */ /* 0x040fe2000f8a10ff */
[----:B------:R-:W2:Y:S01]  /*0cc0*/  @P1 LDG.E.CONSTANT R4, desc[UR12][R4.64] ;  /* 0x0000000c04041981 */ /* 0x000ea2000c1e9900 */
[----:B------:R-:W-:Y:S02]  /*0cd0*/  PLOP3.LUT P2, PT, P0, P2, PT, 0x80, 0x8 ;  /* 0x000000000008781c */ /* 0x000fe40000745070 */
[----:B------:R-:W-:-:S02]  /*0ce0*/  LEA.HI.X R9, R18, UR19, R23, 0x2, P5 ;  /* 0x0000001312097c11 */ /* 0x000fc4000a8f1417 */
[----:B------:R-:W-:Y:S01]  /*0cf0*/  PLOP3.LUT P3, PT, P0, P3, PT, 0x80, 0x8 ;  /* 0x000000000008781c */ /* 0x000fe20000767070 */
[----:B------:R-:W3:Y:S04]  /*0d00*/  @P4 LDG.E.CONSTANT R18, desc[UR12][R6.64+-0x4] ;  /* 0xfffffc0c06124981 */ /* 0x000ee8000c1e9900 */
[----:B------:R-:W3:Y:S04]  /*0d10*/  @P4 LDG.E.CONSTANT R20, desc[UR12][R8.64+0x4] ;  /* 0x0000040c08144981 */ /* 0x000ee8000c1e9900 */
[----:B------:R-:W4:Y:S04]  /*0d20*/  @P2 LDG.E.CONSTANT R22, desc[UR12][R6.64+-0x8] ;  /* 0xfffff80c06162981 */ /* 0x000f28000c1e9900 */
[----:B------:R-:W4:Y:S04]  /*0d30*/  @P2 LDG.E.CONSTANT R21, desc[UR12][R8.64+0x8] ;  /* 0x0000080c08152981 */ /* 0x000f28000c1e9900 */
[----:B------:R-:W5:Y:S04]  /*0d40*/  @P3 LDG.E.CONSTANT R24, desc[UR12][R6.64+-0xc] ;  /* 0xfffff40c06183981 */ /* 0x000f68000c1e9900 */
[----:B------:R-:W5:Y:S01]  /*0d50*/  @P3 LDG.E.CONSTANT R23, desc[UR12][R8.64+0xc] ;  /* 0x00000c0c08173981 */ /* 0x000f62000c1e9900 */
[----:B------:R-:W-:-:S02]  /*0d60*/  VIADD R19, R19, 0x4 ;  /* 0x0000000413137836 */ /* 0x000fc40000000000 */
[----:B--2---:R-:W-:-:S04]  /*0d70*/  @P1 FFMA R13, R10, R4, R13 ;  /* 0x000000040a0d1223 */ /* 0x004fc8000000000d */
[----:B---3--:R-:W-:-:S04]  /*0d80*/  @P4 FFMA R13, R18, R20, R13 ;  /* 0x00000014120d4223 */ /* 0x008fc8000000000d */
[----:B----4-:R-:W-:-:S04]  /*0d90*/  @P2 FFMA R13, R22, R21, R13 ;  /* 0x00000015160d2223 */ /* 0x010fc8000000000d */
[----:B-----5:R-:W-:-:S07]  /*0da0*/  @P3 FFMA R13, R24, R23, R13 ;  /* 0x00000017180d3223 */ /* 0x020fce000000000d */
.L_x_4:
[----:B------:R-:W-:Y:S05]  /*0db0*/  BRA.U !UP2, `(.L_x_3) ;  /* 0x000000010ae87547 */ /* 0x000fea000b800000 */
[----:B------:R-:W0:Y:S01]  /*0dc0*/  LDCU UR6, c[0x0][0x3b0] ;  /* 0x00007600ff0677ac */ /* 0x000e220008000800 */
[----:B------:R-:W-:Y:S02]  /*0dd0*/  UISETP.NE.AND UP1, UPT, UR9, 0x1, UPT ;  /* 0x000000010900788c */ /* 0x000fe4000bf25270 */
[----:B0-----:R-:W-:-:S07]  /*0de0*/  ULOP3.LUT UP2, URZ, UR6, 0x1, URZ, 0xc0, !UPT ;  /* 0x0000000106ff7892 */ /* 0x001fce000f84c0ff */
[----:B------:R-:W-:Y:S05]  /*0df0*/  BRA.U !UP1, `(.L_x_5) ;  /* 0x0000000109907547 */ /* 0x000fea000b800000 */
[----:B------:R-:W0:Y:S01]  /*0e00*/  LDCU UR6, c[0x0][0x3b8] ;  /* 0x00007700ff0677ac */ /* 0x000e220008000800 */
[----:B------:R-:W1:Y:S01]  /*0e10*/  LDC.64 R8, c[0x0][0x380] ;  /* 0x0000e000ff087b82 */ /* 0x000e620000000a00 */
[----:B------:R-:W-:-:S07]  /*0e20*/  SHF.R.S32.HI R24, RZ, 0x1f, R14 ;  /* 0x0000001fff187819 */ /* 0x000fce000001140e */
[----:B------:R-:W2:Y:S08]  /*0e30*/  LDC.64 R10, c[0x0][0x388] ;  /* 0x0000e200ff0a7b82 */ /* 0x000eb00000000a00 */
[----:B------:R-:W3:Y:S01]  /*0e40*/  LDC.64 R6, c[0x0][0x380] ;  /* 0x0000e000ff067b82 */ /* 0x000ee20000000a00 */
[----:B0-----:R-:W-:-:S04]  /*0e50*/  IADD3 R18, PT, PT, R14, UR6, -R19 ;  /* 0x000000060e127c10 */ /* 0x001fc8000fffe813 */
[C---:B------:R-:W-:Y:S01]  /*0e60*/  ISETP.GE.AND P1, PT, R18.reuse, R3, PT ;  /* 0x000000031200720c */ /* 0x040fe20003f26270 */
[----:B------:R-:W-:-:S03]  /*0e70*/  VIADD R4, R18, 0xffffffff ;  /* 0xffffffff12047836 */ /* 0x000fc60000000000 */
[----:B------:R-:W-:Y:S02]  /*0e80*/  ISETP.GT.AND P1, PT, R18, -0x1, !P1 ;  /* 0xffffffff1200780c */ /* 0x000fe40004f24270 */
[C---:B------:R-:W-:Y:S02]  /*0e90*/  ISETP.GE.AND P2, PT, R4.reuse, R3, PT ;  /* 0x000000030400720c */ /* 0x040fe40003f46270 */
[----:B------:R-:W-:Y:S02]  /*0ea0*/  PLOP3.LUT P1, PT, P0, P1, PT, 0x80, 0x8 ;  /* 0x000000000008781c */ /* 0x000fe40000723070 */
[----:B------:R-:W-:Y:S02]  /*0eb0*/  ISETP.GT.AND P2, PT, R4, -0x1, !P2 ;  /* 0xffffffff0400780c */ /* 0x000fe40005744270 */
[----:B------:R-:W0:Y:S02]  /*0ec0*/  LDC.64 R4, c[0x0][0x388] ;  /* 0x0000e200ff047b82 */ /* 0x000e240000000a00 */
[----:B------:R-:W-:-:S07]  /*0ed0*/  PLOP3.LUT P2, PT, P0, P2, PT, 0x80, 0x8 ;  /* 0x000000000008781c */ /* 0x000fce0000745070 */
[----:B------:R-:W-:Y:S02]  /*0ee0*/  @P1 IMAD.IADD R21, R17, 0x1, R18 ;  /* 0x0000000111151824 */ /* 0x000fe400078e0212 */
[----:B------:R-:W-:Y:S02]  /*0ef0*/  @P1 IMAD.IADD R23, R2, 0x1, R19 ;  /* 0x0000000102171824 */ /* 0x000fe400078e0213 */
[----:B-1----:R-:W-:Y:S02]  /*0f00*/  @P1 IMAD.WIDE R8, R21, 0x4, R8 ;  /* 0x0000000415081825 */ /* 0x002fe400078e0208 */
[--C-:B------:R-:W-:Y:S02]  /*0f10*/  @P2 SHF.R.S32.HI R22, RZ, 0x1f, R19.reuse ;  /* 0x0000001fff162819 */ /* 0x100fe40000011413 */
[----:B------:R-:W-:Y:S01]  /*0f20*/  @P2 IADD3 R20, P4, P5, R14, UR6, -R19 ;  /* 0x000000060e142c10 */ /* 0x000fe2000fd9e813 */
[----:B--2---:R-:W-:Y:S01]  /*0f30*/  @P1 IMAD.WIDE R10, R23, 0x4, R10 ;  /* 0x00000004170a1825 */ /* 0x004fe200078e020a */
[----:B------:R-:W-:Y:S01]  /*0f40*/  @P2 IADD3 R18, P3, PT, R2, R19, RZ ;  /* 0x0000001302122210 */ /* 0x000fe20007f7e0ff */
[----:B------:R-:W2:Y:S01]  /*0f50*/  @P1 LDG.E.CONSTANT R8, desc[UR12][R8.64] ;  /* 0x0000000c08081981 */ /* 0x000ea2000c1e9900 */
[----:B------:R-:W-:-:S02]  /*0f60*/  @P2 IADD3.X R24, PT, PT, R15, R24, ~R22, P4, P5 ;  /* 0x000000180f182210 */ /* 0x000fc400027eac16 */
[C---:B------:R-:W-:Y:S01]  /*0f70*/  @P2 IADD3 R20, P4, PT, R17.reuse, R20, RZ ;  /* 0x0000001411142210 */ /* 0x040fe20007f9e0ff */
[----:B------:R-:W2:Y:S01]  /*0f80*/  @P1 LDG.E.CONSTANT R10, desc[UR12][R10.64] ;  /* 0x0000000c0a0a1981 */ /* 0x000ea2000c1e9900 */
[----:B------:R-:W-:Y:S02]  /*0f90*/  @P2 LEA.HI.X.SX32 R21, R2, R22, 0x1, P3 ;  /* 0x0000001602152211 */ /* 0x000fe400018f0eff */
[----:B0-----:R-:W-:Y:S02]  /*0fa0*/  @P2 LEA R4, P5, R18, R4, 0x2 ;  /* 0x0000000412042211 */ /* 0x001fe400078a10ff */
[----:B------:R-:W-:Y:S02]  /*0fb0*/  @P2 LEA.HI.X.SX32 R22, R17, R24, 0x1, P4 ;  /* 0x0000001811162211 */ /* 0x000fe400020f0eff */
[----:B---3--:R-:W-:Y:S02]  /*0fc0*/  @P2 LEA R6, P3, R20, R6, 0x2 ;  /* 0x0000000614062211 */ /* 0x008fe400078610ff */
[----:B------:R-:W-:-:S02]  /*0fd0*/  @P2 LEA.HI.X R5, R18, R5, R21, 0x2, P5 ;  /* 0x0000000512052211 */ /* 0x000fc400028f1415 */
[----:B------:R-:W-:-:S03]  /*0fe0*/  @P2 LEA.HI.X R7, R20, R7, R22, 0x2, P3 ;  /* 0x0000000714072211 */ /* 0x000fc600018f1416 */
[----:B------:R-:W3:Y:S04]  /*0ff0*/  @P2 LDG.E.CONSTANT R4, desc[UR12][R4.64+0x4] ;  /* 0x0000040c04042981 */ /* 0x000ee8000c1e9900 */
[----:B------:R-:W3:Y:S01]  /*1000*/  @P2 LDG.E.CONSTANT R6, desc[UR12][R6.64+-0x4] ;  /* 0xfffffc0c06062981 */ /* 0x000ee2000c1e9900 */
[----:B------:R-:W-:Y:S02]  /*1010*/  VIADD R19, R19, 0x2 ;  /* 0x0000000213137836 */ /* 0x000fe40000000000 */
[----:B--2---:R-:W-:-:S04]  /*1020*/  @P1 FFMA R13, R10, R8, R13 ;  /* 0x000000080a0d1223 */ /* 0x004fc8000000000d */
[----:B---3--:R-:W-:-:S07]  /*1030*/  @P2 FFMA R13, R6, R4, R13 ;  /* 0x00000004060d2223 */ /* 0x008fce000000000d */
.L_x_5:
[----:B------:R-:W-:Y:S05]  /*1040*/  BRA.U !UP2, `(.L_x_3) ;  /* 0x000000010a447547 */ /* 0x000fea000b800000 */
[----:B------:R-:W0:Y:S01]  /*1050*/  LDCU UR6, c[0x0][0x3b8] ;  /* 0x00007700ff0677ac */ /* 0x000e220008000800 */
[----:B------:R-:W-:Y:S01]  /*1060*/  BSSY.RECONVERGENT B0, `(.L_x_3) ;  /* 0x000000f000007945 */ /* 0x000fe20003800200 */
[----:B0-----:R-:W-:-:S04]  /*1070*/  IADD3 R8, PT, PT, R14, UR6, -R19 ;  /* 0x000000060e087c10 */ /* 0x001fc8000fffe813 */
[----:B------:R-:W-:-:S04]  /*1080*/  ISETP.GE.AND P1, PT, R8, R3, PT ;  /* 0x000000030800720c */ /* 0x000fc80003f26270 */
[----:B------:R-:W-:-:S04]  /*1090*/  ISETP.GT.AND P1, PT, R8, -0x1, !P1 ;  /* 0xffffffff0800780c */ /* 0x000fc80004f24270 */
[----:B------:R-:W-:-:S13]  /*10a0*/  PLOP3.LUT P1, PT, P0, P1, PT, 0x80, 0x8 ;  /* 0x000000000008781c */ /* 0x000fda0000723070 */
[----:B------:R-:W-:Y:S05]  /*10b0*/  @!P1 BRA `(.L_x_6) ;  /* 0x0000000000249947 */ /* 0x000fea0003800000 */
[----:B------:R-:W0:Y:S01]  /*10c0*/  LDC.64 R6, c[0x0][0x380] ;  /* 0x0000e000ff067b82 */ /* 0x000e220000000a00 */
[----:B------:R-:W-:Y:S02]  /*10d0*/  IMAD.IADD R17, R17, 0x1, R8 ;  /* 0x0000000111117824 */ /* 0x000fe400078e0208 */
[----:B------:R-:W-:-:S05]  /*10e0*/  IMAD.IADD R19, R2, 0x1, R19 ;  /* 0x0000000102137824 */ /* 0x000fca00078e0213 */
[----:B------:R-:W1:Y:S01]  /*10f0*/  LDC.64 R4, c[0x0][0x388] ;  /* 0x0000e200ff047b82 */ /* 0x000e620000000a00 */
[----:B0-----:R-:W-:-:S06]  /*1100*/  IMAD.WIDE R6, R17, 0x4, R6 ;  /* 0x0000000411067825 */ /* 0x001fcc00078e0206 */
[----:B------:R-:W2:Y:S01]  /*1110*/  LDG.E.CONSTANT R6, desc[UR12][R6.64] ;  /* 0x0000000c06067981 */ /* 0x000ea2000c1e9900 */
[----:B-1----:R-:W-:-:S06]  /*1120*/  IMAD.WIDE R4, R19, 0x4, R4 ;  /* 0x0000000413047825 */ /* 0x002fcc00078e0204 */
[----:B------:R-:W2:Y:S02]  /*1130*/  LDG.E.CONSTANT R4, desc[UR12][R4.64] ;  /* 0x0000000c04047981 */ /* 0x000ea4000c1e9900 */
[----:B--2---:R-:W-:-:S07]  /*1140*/  FFMA R13, R6, R4, R13 ;  /* 0x00000004060d7223 */ /* 0x004fce000000000d */
.L_x_6:
[----:B------:R-:W-:Y:S05]  /*1150*/  BSYNC.RECONVERGENT B0 ;  /* 0x0000000000007941 */ /* 0x000fea0003800200 */
.L_x_3:
[----:B------:R-:W-:Y:S05]  /*1160*/  @P6 BRA `(.L_x_7) ;  /* 0xfffffff000a06947 */ /* 0x000fea000383ffff */
[----:B------:R-:W-:Y:S05]  /*1170*/  BRA.U UP0, `(.L_x_8) ;  /* 0xfffffff100807547 */ /* 0x000fea000b83ffff */
.L_x_0:
[----:B------:R-:W0:Y:S01]  /*1180*/  LDC R7, c[0x0][0x39c] ;  /* 0x0000e700ff077b82 */ /* 0x000e220000000800 */
[----:B------:R-:W1:Y:S07]  /*1190*/  LDCU UR5, c[0x0][0x3a0] ;  /* 0x00007400ff0577ac */ /* 0x000e6e0008000800 */
[----:B------:R-:W2:Y:S01]  /*11a0*/  LDC.64 R4, c[0x0][0x390] ;  /* 0x0000e400ff047b82 */ /* 0x000ea20000000a00 */
[----:B0-----:R-:W-:-:S04]  /*11b0*/  IMAD R7, R7, UR10, R0 ;  /* 0x0000000a07077c24 */ /* 0x001fc8000f8e0200 */
[----:B-1----:R-:W-:-:S04]  /*11c0*/  IMAD R7, R7, UR5, R12 ;  /* 0x0000000507077c24 */ /* 0x002fc8000f8e020c */
[----:B------:R-:W-:-:S04]  /*11d0*/  IMAD R3, R7, R3, R14 ;  /* 0x0000000307037224 */ /* 0x000fc800078e020e */
[----:B--2---:R-:W-:-:S05]  /*11e0*/  IMAD.WIDE R2, R3, 0x4, R4 ;  /* 0x0000000403027825 */ /* 0x004fca00078e0204 */
[----:B------:R-:W-:Y:S01]  /*11f0*/  STG.E desc[UR12][R2.64], R13 ;  /* 0x0000000d02007986 */ /* 0x000fe2000c10190c */
[----:B------:R-:W-:Y:S05]  /*1200*/  EXIT ;  /* 0x000000000000794d */ /* 0x000fea0003800000 */
.L_x_9:
[----:B------:R-:W-:-:S00]  /*1210*/  BRA `(.L_x_9) ;  /* 0xfffffffc00fc7947 */ /* 0x000fc0000383ffff */
[----:B------:R-:W-:-:S00]  /*1220*/  NOP ;  /* 0x0000000000007918 */ /* 0x000fc00000000000 */
        /* <DEDUP_REMOVED lines=13> */
.L_x_56:


//--------------------- .text.conv2d_backward_dW_db --------------------------
	.section	.text.conv2d_backward_dW_db,"ax",@progbits
	.align	128
        .global         conv2d_backward_dW_db
        .type           conv2d_backward_dW_db,@function
        .size           conv2d_backward_dW_db,(.L_x_57 - conv2d_backward_dW_db)
        .other          conv2d_backward_dW_db,@"STO_CUDA_ENTRY STV_DEFAULT"
conv2d_backward_dW_db:
.text.conv2d_backward_dW_db:
[----:B------:R-:W-:Y:S01]  /*0000*/  LDC R1, c[0x0][0x37c] ;  /* 0x0000df00ff017b82 */ /* 0x000fe20000000800 */
[----:B------:R-:W0:Y:S07]  /*0010*/  S2R R3, SR_TID.Y ;  /* 0x0000000000037919 */ /* 0x000e2e0000002200 */
[----:B------:R-:W0:Y:S01]  /*0020*/  S2UR UR4, SR_CTAID.Y ;  /* 0x00000000000479c3 */ /* 0x000e220000002600 */
[----:B------:R-:W1:Y:S01]  /*0030*/  LDCU UR6, c[0x0][0x3b0] ;  /* 0x00007600ff0677ac */ /* 0x000e620008000800 */
[----:B------:R-:W2:Y:S01]  /*0040*/  S2R R2, SR_TID.X ;  /* 0x0000000000027919 */ /* 0x000ea20000002100 */
[----:B------:R-:W3:Y:S05]  /*0050*/  LDCU UR7, c[0x0][0x3a4] ;  /* 0x00007480ff0777ac */ /* 0x000eea0008000800 */
[----:B------:R-:W0:Y:S08]  /*0060*/  LDC R0, c[0x0][0x364] ;  /* 0x0000d900ff007b82 */ /* 0x000e300000000800 */
[----:B------:R-:W2:Y:S08]  /*0070*/  S2UR UR5, SR_CTAID.X ;  /* 0x00000000000579c3 */ /* 0x000eb00000002500 */
[----:B------:R-:W2:Y:S01]  /*0080*/  LDC R5, c[0x0][0x360] ;  /* 0x0000d800ff057b82 */ /* 0x000ea20000000800 */
[----:B0-----:R-:W-:-:S05]  /*0090*/  IMAD R0, R0, UR4, R3 ;  /* 0x0000000400007c24 */ /* 0x001fca000f8e0203 */
[----:B-1----:R-:W-:Y:S01]  /*00a0*/  ISETP.GE.AND P0, PT, R0, UR6, PT ;  /* 0x0000000600007c0c */ /* 0x002fe2000bf06270 */
[----:B--2---:R-:W-:-:S05]  /*00b0*/  IMAD R5, R5, UR5, R2 ;  /* 0x0000000505057c24 */ /* 0x004fca000f8e0202 */
[----:B---3--:R-:W-:-:S13]  /*00c0*/  ISETP.GE.OR P0, PT, R5, UR7, P0 ;  /* 0x0000000705007c0c */ /* 0x008fda0008706670 */
[----:B------:R-:W-:Y:S05]  /*00d0*/  @P0 EXIT ;  /* 0x000000000000094d */ /* 0x000fea0003800000 */
[----:B------:R-:W0:Y:S01]  /*00e0*/  LDCU UR4, c[0x0][0x3b4] ;  /* 0x00007680ff0477ac */ /* 0x000e220008000800 */
[----:B------:R-:W1:Y:S01]  /*00f0*/  LDCU.64 UR12, c[0x0][0x358] ;  /* 0x00006b00ff0c77ac */ /* 0x000e620008000a00 */
[----:B0-----:R-:W-:-:S09]  /*0100*/  UISETP.GE.AND UP0, UPT, UR4, 0x1, UPT ;  /* 0x000000010400788c */ /* 0x001fd2000bf06270 */
[----:B-1----:R-:W-:Y:S05]  /*0110*/  BRA.U !UP0, `(.L_x_10) ;  /* 0x0000001508847547 */ /* 0x002fea000b800000 */
[----:B------:R-:W0:Y:S02]  /*0120*/  LDC R7, c[0x0][0x3b8] ;  /* 0x0000ee00ff077b82 */ /* 0x000e240000000800 */
[----:B0-----:R-:W-:-:S13]  /*0130*/  ISETP.GE.AND P0, PT, R7, 0x1, PT ;  /* 0x000000010700780c */ /* 0x001fda0003f06270 */
[----:B------:R-:W-:Y:S05]  /*0140*/  @!P0 BRA `(.L_x_10) ;  /* 0x0000001400788947 */ /* 0x000fea0003800000 */
[----:B------:R-:W0:Y:S01]  /*0150*/  LDCU UR4, c[0x0][0x3a0] ;  /* 0x00007400ff0477ac */ /* 0x000e220008000800 */
[----:B------:R-:W-:Y:S01]  /*0160*/  IMAD R6, R0, UR7, R5 ;  /* 0x0000000700067c24 */ /* 0x000fe2000f8e0205 */
[----:B0-----:R-:W-:-:S09]  /*0170*/  UISETP.GE.AND UP0, UPT, UR4, 0x1, UPT ;  /* 0x000000010400788c */ /* 0x001fd2000bf06270 */
[----:B------:R-:W-:Y:S05]  /*0180*/  BRA.U !UP0, `(.L_x_11) ;  /* 0x0000001108887547 */ /* 0x000fea000b800000 */
[----:B------:R-:W0:Y:S02]  /*0190*/  LDCU UR4, c[0x0][0x3a8] ;  /* 0x00007500ff0477ac */ /* 0x000e240008000800 */
[----:B0-----:R-:W-:-:S09]  /*01a0*/  UISETP.GE.AND UP0, UPT, UR4, 0x1, UPT ;  /* 0x000000010400788c */ /* 0x001fd2000bf06270 */
[----:B------:R-:W-:Y:S05]  /*01b0*/  BRA.U !UP0, `(.L_x_12) ;  /* 0x0000000d08987547 */ /* 0x000fea000b800000 */
[----:B------:R-:W0:Y:S02]  /*01c0*/  LDCU UR8, c[0x0][0x3ac] ;  /* 0x00007580ff0877ac */ /* 0x000e240008000800 */
[----:B0-----:R-:W-:-:S09]  /*01d0*/  UISETP.GE.AND UP0, UPT, UR8, 0x1, UPT ;  /* 0x000000010800788c */ /* 0x001fd2000bf06270 */
[----:B------:R-:W-:Y:S05]  /*01e0*/  BRA.U !UP0, `(.L_x_13) ;  /* 0x0000000908f07547 */ /* 0x000fea000b800000 */
[----:B------:R-:W-:Y:S02]  /*01f0*/  ULOP3.LUT UR4, UR8, 0x7, URZ, 0xc0, !UPT ;  /* 0x0000000708047892 */ /* 0x000fe4000f8ec0ff */
[----:B------:R-:W-:Y:S02]  /*0200*/  UIADD3 UR5, UPT, UPT, UR8, -0x1, URZ ;  /* 0xffffffff08057890 */ /* 0x000fe4000fffe0ff */
[----:B------:R-:W-:Y:S02]  /*0210*/  UIADD3 UR4, UPT, UPT, UR4, -0x1, URZ ;  /* 0xffffffff04047890 */ /* 0x000fe4000fffe0ff */
[----:B------:R-:W-:Y:S02]  /*0220*/  ULOP3.LUT UR8, UR8, 0x7ffffff8, URZ, 0xc0, !UPT ;  /* 0x7ffffff808087892 */ /* 0x000fe4000f8ec0ff */
[----:B------:R-:W-:Y:S02]  /*0230*/  UISETP.GE.U32.AND UP0, UPT, UR4, 0x3, UPT ;  /* 0x000000030400788c */ /* 0x000fe4000bf06070 */
[----:B------:R-:W-:Y:S01]  /*0240*/  UISETP.GE.U32.AND UP1, UPT, UR5, 0x7, UPT ;  /* 0x000000070500788c */ /* 0x000fe2000bf26070 */
[----:B------:R-:W-:-:S10]  /*0250*/  UMOV UR4, URZ ;  /* 0x000000ff00047c82 */ /* 0x000fd40008000000 */
.L_x_22:
[----:B0-----:R-:W0:Y:S02]  /*0260*/  LDCU UR5, c[0x0][0x3bc] ;  /* 0x00007780ff0577ac */ /* 0x001e240008000800 */
[----:B0-----:R-:W-:-:S03]  /*0270*/  UIADD3 UR9, UPT, UPT, UR4, -UR5, URZ ;  /* 0x8000000504097290 */ /* 0x001fc6000fffe0ff */
[----:B------:R-:W-:-:S09]  /*0280*/  UMOV UR5, URZ ;  /* 0x000000ff00057c82 */ /* 0x000fd20008000000 */
.L_x_21:
[----:B0-----:R-:W0:Y:S01]  /*0290*/  LDCU UR6, c[0x0][0x3c0] ;  /* 0x00007800ff0677ac */ /* 0x001e220008000800 */
[----:B------:R-:W-:Y:S01]  /*02a0*/  HFMA2 R4, -RZ, RZ, 0, 0 ;  /* 0x00000000ff047431 */ /* 0x000fe200000001ff */
[----:B0-----:R-:W-:-:S03]  /*02b0*/  UIADD3 UR10, UPT, UPT, UR5, -UR6, URZ ;  /* 0x80000006050a7290 */ /* 0x001fc6000fffe0ff */
[----:B------:R-:W-:-:S09]  /*02c0*/  UMOV UR6, URZ ;  /* 0x000000ff00067c82 */ /* 0x000fd20008000000 */
.L_x_20:
[----:B------:R-:W0:Y:S01]  /*02d0*/  LDC.64 R2, c[0x0][0x3a0] ;  /* 0x0000e800ff027b82 */ /* 0x000e220000000a00 */
[----:B------:R-:W-:-:S07]  /*02e0*/  UMOV UR7, URZ ;  /* 0x000000ff00077c82 */ /* 0x000fce0008000000 */
[----:B------:R-:W1:Y:S01]  /*02f0*/  LDC R9, c[0x0][0x3b0] ;  /* 0x0000ec00ff097b82 */ /* 0x000e620000000800 */
[----:B0-----:R-:W-:Y:S02]  /*0300*/  IMAD R7, R3, UR6, R5 ;  /* 0x0000000603077c24 */ /* 0x001fe4000f8e0205 */
[----:B-1----:R-:W-:Y:S01]  /*0310*/  IMAD R9, R9, UR6, R0 ;  /* 0x0000000609097c24 */ /* 0x002fe2000f8e0200 */
[----:B------:R-:W-:-:S06]  /*0320*/  UIADD3 UR6, UPT, UPT, UR6, 0x1, URZ ;  /* 0x0000000106067890 */ /* 0x000fcc000fffe0ff */
[----:B------:R-:W-:-:S13]  /*0330*/  ISETP.NE.AND P0, PT, R2, UR6, PT ;  /* 0x0000000602007c0c */ /* 0x000fda000bf05270 */
.L_x_19:
[----:B------:R-:W0:Y:S01]  /*0340*/  LDC.64 R2, c[0x0][0x3a8] ;  /* 0x0000ea00ff027b82 */ /* 0x000e220000000a00 */
[----:B------:R-:W-:-:S06]  /*0350*/  UIADD3 UR11, UPT, UPT, UR9, UR7, URZ ;  /* 0x00000007090b7290 */ /* 0x000fcc000fffe0ff */
[----:B0-----:R-:W-:Y:S01]  /*0360*/  ISETP.LE.U32.AND P2, PT, R2, UR11, PT ;  /* 0x0000000b02007c0c */ /* 0x001fe2000bf43070 */
[-C--:B------:R-:W-:Y:S01]  /*0370*/  IMAD R10, R9, R2.reuse, UR7 ;  /* 0x00000007090a7e24 */ /* 0x080fe2000f8e0202 */
[----:B------:R-:W-:Y:S01]  /*0380*/  UIADD3 UR7, UPT, UPT, UR7, 0x1, URZ ;  /* 0x0000000107077890 */ /* 0x000fe2000fffe0ff */
[----:B------:R-:W-:-:S05]  /*0390*/  IMAD R8, R7, R2, UR11 ;  /* 0x0000000b07087e24 */ /* 0x000fca000f8e0202 */
[----:B------:R-:W-:-:S05]  /*03a0*/  ISETP.NE.AND P1, PT, R2, UR7, PT ;  /* 0x0000000702007c0c */ /* 0x000fca000bf25270 */
[----:B------:R-:W-:Y:S08]  /*03b0*/  @P2 BRA `(.L_x_14) ;  /* 0x00000008003c2947 */ /* 0x000ff00003800000 */
[----:B------:R-:W-:Y:S02]  /*03c0*/  IMAD.MOV.U32 R11, RZ, RZ, R3 ;  /* 0x000000ffff0b7224 */ /* 0x000fe400078e0003 */
[----:B------:R-:W-:Y:S02]  /*03d0*/  HFMA2 R13, -RZ, RZ, 0, 0 ;  /* 0x00000000ff0d7431 */ /* 0x000fe400000001ff */
[----:B------:R-:W-:Y:S01]  /*03e0*/  IMAD R10, R10, R11, RZ ;  /* 0x0000000b0a0a7224 */ /* 0x000fe200078e02ff */
[----:B------:R-:W-:Y:S06]  /*03f0*/  BRA.U !UP1, `(.L_x_15) ;  /* 0x0000000109ec7547 */ /* 0x000fec000b800000 */
[----:B------:R-:W-:Y:S01]  /*0400*/  IMAD.MOV.U32 R17, RZ, RZ, RZ ;  /* 0x000000ffff117224 */ /* 0x000fe200078e00ff */
[----:B------:R-:W0:Y:S06]  /*0410*/  LDCU.64 UR14, c[0x0][0x388] ;  /* 0x00007100ff0e77ac */ /* 0x000e2c0008000a00 */
.L_x_16:
[----:B------:R-:W1:Y:S01]  /*0420*/  LDC R11, c[0x0][0x3ac] ;  /* 0x0000eb00ff0b7b82 */ /* 0x000e620000000800 */
[C---:B------:R-:W-:Y:S01]  /*0430*/  IADD3 R20, PT, PT, R17.reuse, UR10, RZ ;  /* 0x0000000a11147c10 */ /* 0x040fe2000fffe0ff */
[C---:B------:R-:W-:Y:S01]  /*0440*/  VIADD R16, R17.reuse, UR10 ;  /* 0x0000000a11107c36 */ /* 0x040fe20008000000 */
[----:B------:R-:W-:Y:S02]  /*0450*/  SHF.R.S32.HI R22, RZ, 0x1f, R10 ;  /* 0x0000001fff167819 */ /* 0x000fe4000001140a */
[----:B------:R-:W-:Y:S02]  /*0460*/  IADD3 R18, P3, PT, R10, R17, RZ ;  /* 0x000000110a127210 */ /* 0x000fe40007f7e0ff */
[----:B------:R-:W-:Y:S01]  /*0470*/  IADD3 R2, PT, PT, R16, 0x1, RZ ;  /* 0x0000000110027810 */ /* 0x000fe20007ffe0ff */
[----:B------:R-:W2:Y:S01]  /*0480*/  LDC.64 R12, c[0x0][0x380] ;  /* 0x0000e000ff0c7b82 */ /* 0x000ea20000000a00 */
[----:B------:R-:W-:Y:S02]  /*0490*/  LEA.HI.X.SX32 R21, R17, R22, 0x1, P3 ;  /* 0x0000001611157211 */ /* 0x000fe400018f0eff */
[-C--:B-1----:R-:W-:Y:S01]  /*04a0*/  ISETP.GE.U32.AND P5, PT, R20, R11.reuse, PT ;  /* 0x0000000b1400720c */ /* 0x082fe20003fa6070 */
[-C--:B------:R-:W-:Y:S01]  /*04b0*/  IMAD R3, R8, R11.reuse, R20 ;  /* 0x0000000b08037224 */ /* 0x080fe200078e0214 */
[----:B------:R-:W-:Y:S01]  /*04c0*/  ISETP.GE.U32.AND P6, PT, R2, R11, PT ;  /* 0x0000000b0200720c */ /* 0x000fe20003fc6070 */
[----:B------:R-:W-:-:S05]  /*04d0*/  VIADD R2, R16, 0x2 ;  /* 0x0000000210027836 */ /* 0x000fca0000000000 */
[----:B------:R-:W-:Y:S01]  /*04e0*/  ISETP.GE.U32.AND P2, PT, R2, R11, PT ;  /* 0x0000000b0200720c */ /* 0x000fe20003f46070 */
[----:B--2---:R-:W-:Y:S01]  /*04f0*/  IMAD.WIDE R12, R3, 0x4, R12 ;  /* 0x00000004030c7825 */ /* 0x004fe200078e020c */
[----:B0-----:R-:W-:-:S03]  /*0500*/  LEA R2, P3, R18, UR14, 0x2 ;  /* 0x0000000e12027c11 */ /* 0x001fc6000f8610ff */
[----:B------:R-:W0:Y:S01]  /*0510*/  @!P5 LDC.64 R14, c[0x0][0x388] ;  /* 0x0000e200ff0edb82 */ /* 0x000e220000000a00 */
[----:B------:R-:W-:Y:S02]  /*0520*/  @!P5 IADD3 R19, PT, PT, R10, R17, RZ ;  /* 0x000000110a13d210 */ /* 0x000fe40007ffe0ff */
[----:B------:R-:W-:Y:S02]  /*0530*/  LEA.HI.X R3, R18, UR15, R21, 0x2, P3 ;  /* 0x0000000f12037c11 */ /* 0x000fe400098f1415 */
[----:B------:R-:W2:Y:S04]  /*0540*/  @!P6 LDG.E.CONSTANT R21, desc[UR12][R12.64+0x4] ;  /* 0x0000040c0c15e981 */ /* 0x000ea8000c1e9900 */
[----:B------:R-:W2:Y:S04]  /*0550*/  @!P6 LDG.E.CONSTANT R18, desc[UR12][R2.64+0x4] ;  /* 0x0000040c0212e981 */ /* 0x000ea8000c1e9900 */
[----:B------:R-:W3:Y:S04]  /*0560*/  @!P2 LDG.E.CONSTANT R23, desc[UR12][R12.64+0x8] ;  /* 0x0000080c0c17a981 */ /* 0x000ee8000c1e9900 */
[----:B------:R-:W3:Y:S01]  /*0570*/  @!P2 LDG.E.CONSTANT R20, desc[UR12][R2.64+0x8] ;  /* 0x0000080c0214a981 */ /* 0x000ee2000c1e9900 */
[----:B0-----:R-:W-:-:S03]  /*0580*/  @!P5 IMAD.WIDE R14, R19, 0x4, R14 ;  /* 0x00000004130ed825 */ /* 0x001fc600078e020e */
[----:B------:R-:W4:Y:S04]  /*0590*/  @!P5 LDG.E.CONSTANT R19, desc[UR12][R12.64] ;  /* 0x0000000c0c13d981 */ /* 0x000f28000c1e9900 */
[----:B------:R-:W4:Y:S01]  /*05a0*/  @!P5 LDG.E.CONSTANT R14, desc[UR12][R14.64] ;  /* 0x0000000c0e0ed981 */ /* 0x000f22000c1e9900 */
[C---:B------:R-:W-:Y:S01]  /*05b0*/  VIADD R22, R16.reuse, 0x3 ;  /* 0x0000000310167836 */ /* 0x040fe20000000000 */
[----:B------:R-:W-:-:S04]  /*05c0*/  IADD3 R24, PT, PT, R16, 0x4, RZ ;  /* 0x0000000410187810 */ /* 0x000fc80007ffe0ff */
[-C--:B------:R-:W-:Y:S01]  /*05d0*/  ISETP.GE.U32.AND P3, PT, R22, R11.reuse, PT ;  /* 0x0000000b1600720c */ /* 0x080fe20003f66070 */
[----:B------:R-:W-:Y:S01]  /*05e0*/  VIADD R22, R16, 0x5 ;  /* 0x0000000510167836 */ /* 0x000fe20000000000 */
[----:B------:R-:W-:-:S11]  /*05f0*/  ISETP.GE.U32.AND P4, PT, R24, R11, PT ;  /* 0x0000000b1800720c */ /* 0x000fd60003f86070 */
[----:B------:R-:W5:Y:S01]  /*0600*/  @!P3 LDG.E.CONSTANT R15, desc[UR12][R12.64+0xc] ;  /* 0x00000c0c0c0fb981 */ /* 0x000f62000c1e9900 */
[----:B----4-:R-:W-:Y:S01]  /*0610*/  @!P5 FFMA R4, R19, R14, R4 ;  /* 0x0000000e1304d223 */ /* 0x010fe20000000004 */
[----:B------:R-:W-:Y:S02]  /*0620*/  IADD3 R14, PT, PT, R16, 0x6, RZ ;  /* 0x00000006100e7810 */ /* 0x000fe40007ffe0ff */
[----:B------:R-:W4:Y:S01]  /*0630*/  @!P4 LDG.E.CONSTANT R19, desc[UR12][R12.64+0x10] ;  /* 0x0000100c0c13c981 */ /* 0x000f22000c1e9900 */
[-C--:B------:R-:W-:Y:S01]  /*0640*/  ISETP.GE.U32.AND P5, PT, R22, R11.reuse, PT ;  /* 0x0000000b1600720c */ /* 0x080fe20003fa6070 */
[----:B--2---:R-:W-:Y:S01]  /*0650*/  @!P6 FFMA R4, R21, R18, R4 ;  /* 0x000000121504e223 */ /* 0x004fe20000000004 */
[----:B------:R-:W-:Y:S02]  /*0660*/  IADD3 R16, PT, PT, R16, 0x7, RZ ;  /* 0x0000000710107810 */ /* 0x000fe40007ffe0ff */
[-C--:B------:R-:W-:Y:S02]  /*0670*/  ISETP.GE.U32.AND P6, PT, R14, R11.reuse, PT ;  /* 0x0000000b0e00720c */ /* 0x080fe40003fc6070 */
[----:B------:R-:W5:Y:S01]  /*0680*/  @!P3 LDG.E.CONSTANT R14, desc[UR12][R2.64+0xc] ;  /* 0x00000c0c020eb981 */ /* 0x000f62000c1e9900 */
[----:B---3--:R-:W-:Y:S01]  /*0690*/  @!P2 FFMA R4, R23, R20, R4 ;  /* 0x000000141704a223 */ /* 0x008fe20000000004 */
[----:B------:R-:W-:-:S02]  /*06a0*/  ISETP.GE.U32.AND P2, PT, R16, R11, PT ;  /* 0x0000000b1000720c */ /* 0x000fc40003f46070 */
[----:B------:R-:W4:Y:S04]  /*06b0*/  @!P4 LDG.E.CONSTANT R16, desc[UR12][R2.64+0x10] ;  /* 0x0000100c0210c981 */ /* 0x000f28000c1e9900 */
[----:B------:R-:W2:Y:S04]  /*06c0*/  @!P5 LDG.E.CONSTANT R21, desc[UR12][R12.64+0x14] ;  /* 0x0000140c0c15d981 */ /* 0x000ea8000c1e9900 */
[----:B------:R-:W2:Y:S04]  /*06d0*/  @!P5 LDG.E.CONSTANT R18, desc[UR12][R2.64+0x14] ;  /* 0x0000140c0212d981 */ /* 0x000ea8000c1e9900 */
[----:B------:R-:W3:Y:S04]  /*06e0*/  @!P6 LDG.E.CONSTANT R23, desc[UR12][R12.64+0x18] ;  /* 0x0000180c0c17e981 */ /* 0x000ee8000c1e9900 */
[----:B------:R-:W3:Y:S04]  /*06f0*/  @!P6 LDG.E.CONSTANT R20, desc[UR12][R2.64+0x18] ;  /* 0x0000180c0214e981 */ /* 0x000ee8000c1e9900 */
[----:B------:R-:W3:Y:S04]  /*0700*/  @!P2 LDG.E.CONSTANT R22, desc[UR12][R2.64+0x1c] ;  /* 0x00001c0c0216a981 */ /* 0x000ee8000c1e9900 */
[----:B------:R-:W3:Y:S01]  /*0710*/  @!P2 LDG.E.CONSTANT R25, desc[UR12][R12.64+0x1c] ;  /* 0x00001c0c0c19a981 */ /* 0x000ee2000c1e9900 */
[----:B------:R-:W-:-:S02]  /*0720*/  VIADD R17, R17, 0x8 ;  /* 0x0000000811117836 */ /* 0x000fc40000000000 */
[----:B-----5:R-:W-:-:S03]  /*0730*/  @!P3 FFMA R4, R15, R14, R4 ;  /* 0x0000000e0f04b223 */ /* 0x020fc60000000004 */
[----:B------:R-:W-:Y:S01]  /*0740*/  ISETP.NE.AND P3, PT, R17, UR8, PT ;  /* 0x0000000811007c0c */ /* 0x000fe2000bf65270 */
[----:B----4-:R-:W-:-:S04]  /*0750*/  @!P4 FFMA R4, R19, R16, R4 ;  /* 0x000000101304c223 */ /* 0x010fc80000000004 */
[----:B--2---:R-:W-:-:S04]  /*0760*/  @!P5 FFMA R4, R21, R18, R4 ;  /* 0x000000121504d223 */ /* 0x004fc80000000004 */
[----:B---3--:R-:W-:-:S04]  /*0770*/  @!P6 FFMA R4, R23, R20, R4 ;  /* 0x000000141704e223 */ /* 0x008fc80000000004 */
[----:B------:R-:W-:Y:S01]  /*0780*/  @!P2 FFMA R4, R25, R22, R4 ;  /* 0x000000161904a223 */ /* 0x000fe20000000004 */
[----:B------:R-:W-:Y:S06]  /*0790*/  @P3 BRA `(.L_x_16) ;  /* 0xfffffffc00203947 */ /* 0x000fec000383ffff */
[----:B------:R-:W-:-:S07]  /*07a0*/  MOV R13, UR8 ;  /* 0x00000008000d7c02 */ /* 0x000fce0008000f00 */
.L_x_15:
[----:B------:R-:W0:Y:S02]  /*07b0*/  LDCU UR11, c[0x0][0x3ac] ;  /* 0x00007580ff0b77ac */ /* 0x000e240008000800 */
[----:B0-----:R-:W-:-:S04]  /*07c0*/  ULOP3.LUT UR11, UR11, 0x7, URZ, 0xc0, !UPT ;  /* 0x000000070b0b7892 */ /* 0x001fc8000f8ec0ff */
[----:B------:R-:W-:-:S09]  /*07d0*/  UISETP.NE.AND UP2, UPT, UR11, URZ, UPT ;  /* 0x000000ff0b00728c */ /* 0x000fd2000bf45270 */
[----:B------:R-:W-:Y:S05]  /*07e0*/  BRA.U !UP2, `(.L_x_14) ;  /* 0x000000050a307547 */ /* 0x000fea000b800000 */
[----:B------:R-:W0:Y:S02]  /*07f0*/  LDCU UR11, c[0x0][0x3ac] ;  /* 0x00007580ff0b77ac */ /* 0x000e240008000800 */
[----:B0-----:R-:W-:-:S04]  /*0800*/  ULOP3.LUT UR11, UR11, 0x3, URZ, 0xc0, !UPT ;  /* 0x000000030b0b7892 */ /* 0x001fc8000f8ec0ff */
[----:B------:R-:W-:Y:S01]  /*0810*/  UISETP.NE.AND UP2, UPT, UR11, URZ, UPT ;  /* 0x000000ff0b00728c */ /* 0x000fe2000bf45270 */
[----:B------:R-:W-:Y:S10]  /*0820*/  BRA.U !UP0, `(.L_x_17) ;  /* 0x0000000108807547 */ /* 0x000ff4000b800000 */
[----:B------:R-:W-:Y:S01]  /*0830*/  IADD3 R20, PT, PT, R13, UR10, RZ ;  /* 0x0000000a0d147c10 */ /* 0x000fe2000fffe0ff */
[----:B------:R-:W0:Y:S01]  /*0840*/  LDC.64 R14, c[0x0][0x380] ;  /* 0x0000e000ff0e7b82 */ /* 0x000e220000000a00 */
[----:B------:R-:W1:Y:S01]  /*0850*/  LDCU.64 UR14, c[0x0][0x388] ;  /* 0x00007100ff0e77ac */ /* 0x000e620008000a00 */
[----:B------:R-:W-:Y:S02]  /*0860*/  IADD3 R18, P5, PT, R10, R13, RZ ;  /* 0x0000000d0a127210 */ /* 0x000fe40007fbe0ff */
[CC--:B------:R-:W-:Y:S01]  /*0870*/  ISETP.GE.U32.AND P2, PT, R20.reuse, R11.reuse, PT ;  /* 0x0000000b1400720c */ /* 0x0c0fe20003f46070 */
[C---:B------:R-:W-:Y:S01]  /*0880*/  VIADD R12, R20.reuse, 0x1 ;  /* 0x00000001140c7836 */ /* 0x040fe20000000000 */
[----:B------:R-:W-:Y:S02]  /*0890*/  IADD3 R16, PT, PT, R20, 0x2, RZ ;  /* 0x0000000214107810 */ /* 0x000fe40007ffe0ff */
[----:B------:R-:W-:Y:S02]  /*08a0*/  LEA.HI.X.SX32 R19, R10, RZ, 0x1, P5 ;  /* 0x000000ff0a137211 */ /* 0x000fe400028f0eff */
[-C--:B------:R-:W-:Y:S01]  /*08b0*/  ISETP.GE.U32.AND P4, PT, R12, R11.reuse, PT ;  /* 0x0000000b0c00720c */ /* 0x080fe20003f86070 */
[----:B------:R-:W-:Y:S01]  /*08c0*/  VIADD R12, R20, 0x3 ;  /* 0x00000003140c7836 */ /* 0x000fe20000000000 */
[----:B------:R-:W-:-:S05]  /*08d0*/  ISETP.GE.U32.AND P3, PT, R16, R11, PT ;  /* 0x0000000b1000720c */ /* 0x000fca0003f66070 */
[----:B------:R-:W2:Y:S01]  /*08e0*/  @!P2 LDC.64 R2, c[0x0][0x388] ;  /* 0x0000e200ff02ab82 */ /* 0x000ea20000000a00 */
[----:B------:R-:W-:Y:S02]  /*08f0*/  @!P2 IADD3 R17, PT, PT, R10, R13, RZ ;  /* 0x0000000d0a11a210 */ /* 0x000fe40007ffe0ff */
[----:B-1----:R-:W-:-:S03]  /*0900*/  LEA R16, P5, R18, UR14, 0x2 ;  /* 0x0000000e12107c11 */ /* 0x002fc6000f8a10ff */
[----:B--2---:R-:W-:-:S04]  /*0910*/  @!P2 IMAD.WIDE R2, R17, 0x4, R2 ;  /* 0x000000041102a825 */ /* 0x004fc800078e0202 */
[-C--:B------:R-:W-:Y:S02]  /*0920*/  IMAD R17, R8, R11.reuse, R20 ;  /* 0x0000000b08117224 */ /* 0x080fe400078e0214 */
[----:B------:R-:W2:Y:S02]  /*0930*/  @!P2 LDG.E.CONSTANT R2, desc[UR12][R2.64] ;  /* 0x0000000c0202a981 */ /* 0x000ea4000c1e9900 */
[----:B0-----:R-:W-:Y:S01]  /*0940*/  IMAD.WIDE R14, R17, 0x4, R14 ;  /* 0x00000004110e7825 */ /* 0x001fe200078e020e */
[----:B------:R-:W-:Y:S02]  /*0950*/  LEA.HI.X R17, R18, UR15, R19, 0x2, P5 ;  /* 0x0000000f12117c11 */ /* 0x000fe4000a8f1413 */
[----:B------:R-:W-:Y:S02]  /*0960*/  ISETP.GE.U32.AND P5, PT, R12, R11, PT ;  /* 0x0000000b0c00720c */ /* 0x000fe40003fa6070 */
[----:B------:R-:W2:Y:S04]  /*0970*/  @!P2 LDG.E.CONSTANT R19, desc[UR12][R14.64] ;  /* 0x0000000c0e13a981 */ /* 0x000ea8000c1e9900 */
[----:B------:R-:W3:Y:S04]  /*0980*/  @!P4 LDG.E.CONSTANT R21, desc[UR12][R14.64+0x4] ;  /* 0x0000040c0e15c981 */ /* 0x000ee8000c1e9900 */
[----:B------:R-:W3:Y:S04]  /*0990*/  @!P4 LDG.E.CONSTANT R12, desc[UR12][R16.64+0x4] ;  /* 0x0000040c100cc981 */ /* 0x000ee8000c1e9900 */
[----:B------:R-:W4:Y:S04]  /*09a0*/  @!P3 LDG.E.CONSTANT R23, desc[UR12][R14.64+0x8] ;  /* 0x0000080c0e17b981 */ /* 0x000f28000c1e9900 */
[----:B------:R-:W4:Y:S04]  /*09b0*/  @!P3 LDG.E.CONSTANT R18, desc[UR12][R16.64+0x8] ;  /* 0x0000080c1012b981 */ /* 0x000f28000c1e9900 */
[----:B------:R-:W5:Y:S04]  /*09c0*/  @!P5 LDG.E.CONSTANT R20, desc[UR12][R16.64+0xc] ;  /* 0x00000c0c1014d981 */ /* 0x000f68000c1e9900 */
[----:B------:R-:W5:Y:S01]  /*09d0*/  @!P5 LDG.E.CONSTANT R25, desc[UR12][R14.64+0xc] ;  /* 0x00000c0c0e19d981 */ /* 0x000f62000c1e9900 */
[----:B------:R-:W-:Y:S01]  /*09e0*/  IADD3 R13, PT, PT, R13, 0x4, RZ ;  /* 0x000000040d0d7810 */ /* 0x000fe20007ffe0ff */
[----:B--2---:R-:W-:-:S04]  /*09f0*/  @!P2 FFMA R4, R19, R2, R4 ;  /* 0x000000021304a223 */ /* 0x004fc80000000004 */
[----:B---3--:R-:W-:-:S04]  /*0a00*/  @!P4 FFMA R4, R21, R12, R4 ;  /* 0x0000000c1504c223 */ /* 0x008fc80000000004 */
[----:B----4-:R-:W-:-:S04]  /*0a10*/  @!P3 FFMA R4, R23, R18, R4 ;  /* 0x000000121704b223 */ /* 0x010fc80000000004 */
[----:B-----5:R-:W-:-:S07]  /*0a20*/  @!P5 FFMA R4, R25, R20, R4 ;  /* 0x000000141904d223 */ /* 0x020fce0000000004 */
.L_x_17:
[----:B------:R-:W-:Y:S05]  /*0a30*/  BRA.U !UP2, `(.L_x_14) ;  /* 0x000000010a9c7547 */ /* 0x000fea000b800000 */
[----:B------:R-:W-:Y:S01]  /*0a40*/  UISETP.NE.AND UP2, UPT, UR11, 0x1, UPT ;  /* 0x000000010b00788c */ /* 0x000fe2000bf45270 */
[----:B------:R-:W-:-:S08]  /*0a50*/  LOP3.LUT P4, RZ, R11, 0x1, RZ, 0xc0, !PT ;  /* 0x000000010bff7812 */ /* 0x000fd0000788c0ff */
[----:B------:R-:W-:Y:S05]  /*0a60*/  BRA.U !UP2, `(.L_x_18) ;  /* 0x000000010a5c7547 */ /* 0x000fea000b800000 */
[----:B------:R-:W-:Y:S01]  /*0a70*/  IADD3 R12, PT, PT, R13, UR10, RZ ;  /* 0x0000000a0d0c7c10 */ /* 0x000fe2000fffe0ff */
[----:B------:R-:W0:Y:S03]  /*0a80*/  LDC.64 R14, c[0x0][0x380] ;  /* 0x0000e000ff0e7b82 */ /* 0x000e260000000a00 */
[CC--:B------:R-:W-:Y:S01]  /*0a90*/  ISETP.GE.U32.AND P2, PT, R12.reuse, R11.reuse, PT ;  /* 0x0000000b0c00720c */ /* 0x0c0fe20003f46070 */
[----:B------:R-:W-:Y:S02]  /*0aa0*/  VIADD R2, R12, 0x1 ;  /* 0x000000010c027836 */ /* 0x000fe40000000000 */
[----:B------:R-:W-:-:S03]  /*0ab0*/  IMAD R19, R8, R11, R12 ;  /* 0x0000000b08137224 */ /* 0x000fc600078e020c */
[----:B------:R-:W-:-:S07]  /*0ac0*/  ISETP.GE.U32.AND P3, PT, R2, R11, PT ;  /* 0x0000000b0200720c */ /* 0x000fce0003f66070 */
[----:B------:R-:W1:Y:S01]  /*0ad0*/  @!P2 LDC.64 R16, c[0x0][0x388] ;  /* 0x0000e200ff10ab82 */ /* 0x000e620000000a00 */
[----:B------:R-:W-:-:S05]  /*0ae0*/  @!P2 IADD3 R21, PT, PT, R10, R13, RZ ;  /* 0x0000000d0a15a210 */ /* 0x000fca0007ffe0ff */
[----:B------:R-:W-:Y:S02]  /*0af0*/  @!P3 SHF.R.S32.HI R12, RZ, 0x1f, R10 ;  /* 0x0000001fff0cb819 */ /* 0x000fe4000001140a */
[----:B------:R-:W2:Y:S01]  /*0b00*/  @!P3 LDC.64 R2, c[0x0][0x388] ;  /* 0x0000e200ff02bb82 */ /* 0x000ea20000000a00 */
[----:B------:R-:W-:Y:S01]  /*0b10*/  @!P3 IADD3 R23, P5, PT, R10, R13, RZ ;  /* 0x0000000d0a17b210 */ /* 0x000fe20007fbe0ff */
[----:B0-----:R-:W-:-:S03]  /*0b20*/  IMAD.WIDE R14, R19, 0x4, R14 ;  /* 0x00000004130e7825 */ /* 0x001fc600078e020e */
[----:B------:R-:W-:Y:S02]  /*0b30*/  @!P3 LEA.HI.X.SX32 R12, R13, R12, 0x1, P5 ;  /* 0x0000000c0d0cb211 */ /* 0x000fe400028f0eff */
[----:B------:R-:W3:Y:S01]  /*0b40*/  @!P2 LDG.E.CONSTANT R19, desc[UR12][R14.64] ;  /* 0x0000000c0e13a981 */ /* 0x000ee2000c1e9900 */
[----:B-1----:R-:W-:-:S03]  /*0b50*/  @!P2 IMAD.WIDE R16, R21, 0x4, R16 ;  /* 0x000000041510a825 */ /* 0x002fc600078e0210 */
[----:B------:R-:W4:Y:S04]  /*0b60*/  @!P3 LDG.E.CONSTANT R21, desc[UR12][R14.64+0x4] ;  /* 0x0000040c0e15b981 */ /* 0x000f28000c1e9900 */
[----:B------:R-:W3:Y:S01]  /*0b70*/  @!P2 LDG.E.CONSTANT R17, desc[UR12][R16.64] ;  /* 0x0000000c1011a981 */ /* 0x000ee2000c1e9900 */
[----:B--2---:R-:W-:-:S04]  /*0b80*/  @!P3 LEA R2, P5, R23, R2, 0x2 ;  /* 0x000000021702b211 */ /* 0x004fc800078a10ff */
[----:B------:R-:W-:-:S05]  /*0b90*/  @!P3 LEA.HI.X R3, R23, R3, R12, 0x2, P5 ;  /* 0x000000031703b211 */ /* 0x000fca00028f140c */
[----:B------:R-:W4:Y:S01]  /*0ba0*/  @!P3 LDG.E.CONSTANT R2, desc[UR12][R2.64+0x4] ;  /* 0x0000040c0202b981 */ /* 0x000f22000c1e9900 */
[----:B------:R-:W-:Y:S01]  /*0bb0*/  IADD3 R13, PT, PT, R13, 0x2, RZ ;  /* 0x000000020d0d7810 */ /* 0x000fe20007ffe0ff */
[----:B---3--:R-:W-:-:S04]  /*0bc0*/  @!P2 FFMA R4, R17, R19, R4 ;  /* 0x000000131104a223 */ /* 0x008fc80000000004 */
[----:B----4-:R-:W-:-:S07]  /*0bd0*/  @!P3 FFMA R4, R21, R2, R4 ;  /* 0x000000021504b223 */ /* 0x010fce0000000004 */
.L_x_18:
[----:B------:R-:W-:Y:S05]  /*0be0*/  @!P4 BRA `(.L_x_14) ;  /* 0x000000000030c947 */ /* 0x000fea0003800000 */
[----:B------:R-:W-:-:S05]  /*0bf0*/  VIADD R12, R13, UR10 ;  /* 0x0000000a0d0c7c36 */ /* 0x000fca0008000000 */
[----:B------:R-:W-:-:S13]  /*0c00*/  ISETP.GE.U32.AND P2, PT, R12, R11, PT ;  /* 0x0000000b0c00720c */ /* 0x000fda0003f46070 */
[----:B------:R-:W-:Y:S05]  /*0c10*/  @P2 BRA `(.L_x_14) ;  /* 0x0000000000242947 */ /* 0x000fea0003800000 */
[----:B------:R-:W0:Y:S01]  /*0c20*/  LDC.64 R14, c[0x0][0x380] ;  /* 0x0000e000ff0e7b82 */ /* 0x000e220000000a00 */
[----:B------:R-:W-:Y:S01]  /*0c30*/  IADD3 R13, PT, PT, R10, R13, RZ ;  /* 0x0000000d0a0d7210 */ /* 0x000fe20007ffe0ff */
[----:B------:R-:W-:-:S06]  /*0c40*/  IMAD R11, R8, R11, R12 ;  /* 0x0000000b080b7224 */ /* 0x000fcc00078e020c */
[----:B------:R-:W1:Y:S01]  /*0c50*/  LDC.64 R2, c[0x0][0x388] ;  /* 0x0000e200ff027b82 */ /* 0x000e620000000a00 */
[----:B0-----:R-:W-:-:S06]  /*0c60*/  IMAD.WIDE R14, R11, 0x4, R14 ;  /* 0x000000040b0e7825 */ /* 0x001fcc00078e020e */
[----:B------:R-:W2:Y:S01]  /*0c70*/  LDG.E.CONSTANT R15, desc[UR12][R14.64] ;  /* 0x0000000c0e0f7981 */ /* 0x000ea2000c1e9900 */
[----:B-1----:R-:W-:-:S06]  /*0c80*/  IMAD.WIDE R2, R13, 0x4, R2 ;  /* 0x000000040d027825 */ /* 0x002fcc00078e0202 */
[----:B------:R-:W2:Y:S02]  /*0c90*/  LDG.E.CONSTANT R2, desc[UR12][R2.64] ;  /* 0x0000000c02027981 */ /* 0x000ea4000c1e9900 */
[----:B--2---:R-:W-:-:S07]  /*0ca0*/  FFMA R4, R15, R2, R4 ;  /* 0x000000020f047223 */ /* 0x004fce0000000004 */
.L_x_14:
[----:B------:R-:W-:Y:S05]  /*0cb0*/  @P1 BRA `(.L_x_19) ;  /* 0xfffffff400a01947 */ /* 0x000fea000383ffff */
[----:B------:R-:W-:Y:S05]  /*0cc0*/  @P0 BRA `(.L_x_20) ;  /* 0xfffffff400800947 */ /* 0x000fea000383ffff */
[----:B------:R-:W0:Y:S08]  /*0cd0*/  LDC R9, c[0x0][0x3b4] ;  /* 0x0000ed00ff097b82 */ /* 0x000e300000000800 */
[----:B------:R-:W1:Y:S08]  /*0ce0*/  LDC R8, c[0x0][0x3b8] ;  /* 0x0000ee00ff087b82 */ /* 0x000e700000000800 */
[----:B------:R-:W2:Y:S01]  /*0cf0*/  LDC.64 R2, c[0x0][0x390] ;  /* 0x0000e400ff027b82 */ /* 0x000ea20000000a00 */
[----:B0-----:R-:W-:-:S04]  /*0d00*/  IMAD R7, R6, R9, UR4 ;  /* 0x0000000406077e24 */ /* 0x001fc8000f8e0209 */
[----:B-1----:R-:W-:Y:S01]  /*0d10*/  IMAD R7, R7, R8, UR5 ;  /* 0x0000000507077e24 */ /* 0x002fe2000f8e0208 */
[----:B------:R-:W-:-:S06]  /*0d20*/  UIADD3 UR5, UPT, UPT, UR5, 0x1, URZ ;  /* 0x0000000105057890 */ /* 0x000fcc000fffe0ff */
[----:B------:R-:W-:Y:S01]  /*0d30*/  ISETP.NE.AND P0, PT, R8, UR5, PT ;  /* 0x0000000508007c0c */ /* 0x000fe2000bf05270 */
[----:B--2---:R-:W-:-:S05]  /*0d40*/  IMAD.WIDE R2, R7, 0x4, R2 ;  /* 0x0000000407027825 */ /* 0x004fca00078e0202 */
[----:B------:R0:W-:Y:S07]  /*0d50*/  STG.E desc[UR12][R2.64], R4 ;  /* 0x0000000402007986 */ /* 0x0001ee000c10190c */
[----:B------:R-:W-:Y:S05]  /*0d60*/  @P0 BRA `(.L_x_21) ;  /* 0xfffffff400480947 */ /* 0x000fea000383ffff */
[----:B------:R-:W-:-:S06]  /*0d70*/  UIADD3 UR4, UPT, UPT, UR4, 0x1, URZ ;  /* 0x0000000104047890 */ /* 0x000fcc000fffe0ff */
[----:B------:R-:W-:-:S13]  /*0d80*/  ISETP.NE.AND P0, PT, R9, UR4, PT ;  /* 0x0000000409007c0c */ /* 0x000fda000bf05270 */
[----:B------:R-:W-:Y:S05]  /*0d90*/  @!P0 BRA `(.L_x_10) ;  /* 0x0000000800648947 */ /* 0x000fea0003800000 */
[----:B------:R-:W-:Y:S05]  /*0da0*/  BRA `(.L_x_22) ;  /* 0xfffffff4002c7947 */ /* 0x000fea000383ffff */
.L_x_13:
[C---:B------:R-:W-:Y:S01]  /*0db0*/  LOP3.LUT R12, R7.reuse, 0x3, RZ, 0xc0, !PT ;  /* 0x00000003070c7812 */ /* 0x040fe200078ec0ff */
[----:B------:R-:W-:Y:S01]  /*0dc0*/  UMOV UR4, URZ ;  /* 0x000000ff00047c82 */ /* 0x000fe20008000000 */
[----:B------:R-:W-:-:S07]  /*0dd0*/  LOP3.LUT R7, R7, 0x7ffffffc, RZ, 0xc0, !PT ;  /* 0x7ffffffc07077812 */ /* 0x000fce00078ec0ff */
.L_x_26:
[----:B0-----:R-:W0:Y:S01]  /*0de0*/  LDC R10, c[0x0][0x3b8] ;  /* 0x0000ee00ff0a7b82 */ /* 0x001e220000000800 */
[----:B------:R-:W-:-:S07]  /*0df0*/  HFMA2 R8, -RZ, RZ, 0, 0 ;  /* 0x00000000ff087431 */ /* 0x000fce00000001ff */
[----:B-1----:R-:W1:Y:S01]  /*0e00*/  LDC R9, c[0x0][0x3b4] ;  /* 0x0000ed00ff097b82 */ /* 0x002e620000000800 */
[----:B0-----:R-:W-:Y:S01]  /*0e10*/  ISETP.GE.U32.AND P0, PT, R10, 0x4, PT ;  /* 0x000000040a00780c */ /* 0x001fe20003f06070 */
[----:B-1----:R-:W-:-:S12]  /*0e20*/  IMAD R11, R6, R9, UR4 ;  /* 0x00000004060b7e24 */ /* 0x002fd8000f8e0209 */
[----:B------:R-:W-:Y:S05]  /*0e30*/  @!P0 BRA `(.L_x_23) ;  /* 0x0000000000308947 */ /* 0x000fea0003800000 */
[----:B------:R-:W0:Y:S01]  /*0e40*/  LDC.64 R4, c[0x0][0x390] ;  /* 0x0000e400ff047b82 */ /* 0x000e220000000a00 */
[----:B------:R-:W-:-:S05]  /*0e50*/  UMOV UR5, URZ ;  /* 0x000000ff00057c82 */ /* 0x000fca0008000000 */
.L_x_24:
[----:B-1----:R-:W-:Y:S01]  /*0e60*/  IMAD R3, R11, R10, UR5 ;  /* 0x000000050b037e24 */ /* 0x002fe2000f8e020a */
[----:B------:R-:W-:-:S03]  /*0e70*/  UIADD3 UR5, UPT, UPT, UR5, 0x4, URZ ;  /* 0x0000000405057890 */ /* 0x000fc6000fffe0ff */
[----:B0-----:R-:W-:-:S03]  /*0e80*/  IMAD.WIDE R2, R3, 0x4, R4 ;  /* 0x0000000403027825 */ /* 0x001fc600078e0204 */
[----:B------:R-:W-:Y:S02]  /*0e90*/  ISETP.NE.AND P0, PT, R7, UR5, PT ;  /* 0x0000000507007c0c */ /* 0x000fe4000bf05270 */
[----:B------:R1:W-:Y:S04]  /*0ea0*/  STG.E desc[UR12][R2.64], RZ ;  /* 0x000000ff02007986 */ /* 0x0003e8000c10190c */
[----:B------:R1:W-:Y:S04]  /*0eb0*/  STG.E desc[UR12][R2.64+0x4], RZ ;  /* 0x000004ff02007986 */ /* 0x0003e8000c10190c */
[----:B------:R1:W-:Y:S04]  /*0ec0*/  STG.E desc[UR12][R2.64+0x8], RZ ;  /* 0x000008ff02007986 */ /* 0x0003e8000c10190c */
[----:B------:R1:W-:Y:S01]  /*0ed0*/  STG.E desc[UR12][R2.64+0xc], RZ ;  /* 0x00000cff02007986 */ /* 0x0003e2000c10190c */
[----:B------:R-:W-:Y:S05]  /*0ee0*/  @P0 BRA `(.L_x_24) ;  /* 0xfffffffc00dc0947 */ /* 0x000fea000383ffff */
[----:B------:R-:W-:-:S07]  /*0ef0*/  IMAD.MOV.U32 R8, RZ, RZ, R7 ;  /* 0x000000ffff087224 */ /* 0x000fce00078e0007 */
.L_x_23:
[----:B------:R-:W-:Y:S01]  /*0f00*/  ISETP.NE.AND P0, PT, R12, RZ, PT ;  /* 0x000000ff0c00720c */ /* 0x000fe20003f05270 */
[----:B------:R-:W-:-:S06]  /*0f10*/  UIADD3 UR4, UPT, UPT, UR4, 0x1, URZ ;  /* 0x0000000104047890 */ /* 0x000fcc000fffe0ff */
[----:B------:R-:W-:-:S06]  /*0f20*/  ISETP.NE.AND P2, PT, R9, UR4, PT ;  /* 0x0000000409007c0c */ /* 0x000fcc000bf45270 */
[----:B------:R-:W-:Y:S07]  /*0f30*/  @!P0 BRA `(.L_x_25) ;  /* 0x0000000000308947 */ /* 0x000fee0003800000 */
[----:B------:R-:W-:Y:S02]  /*0f40*/  ISETP.NE.AND P0, PT, R12, 0x1, PT ;  /* 0x000000010c00780c */ /* 0x000fe40003f05270 */
[----:B------:R-:W-:-:S11]  /*0f50*/  LOP3.LUT P1, RZ, R10, 0x1, RZ, 0xc0, !PT ;  /* 0x000000010aff7812 */ /* 0x000fd6000782c0ff */
[----:B-1----:R-:W0:Y:S01]  /*0f60*/  @P0 LDC.64 R2, c[0x0][0x390] ;  /* 0x0000e400ff020b82 */ /* 0x002e220000000a00 */
[----:B------:R-:W-:Y:S01]  /*0f70*/  @P0 IMAD R9, R11, R10, R8 ;  /* 0x0000000a0b090224 */ /* 0x000fe200078e0208 */
[----:B------:R-:W-:-:S05]  /*0f80*/  @P0 IADD3 R8, PT, PT, R8, 0x2, RZ ;  /* 0x0000000208080810 */ /* 0x000fca0007ffe0ff */
[----:B------:R-:W-:Y:S01]  /*0f90*/  @P1 IMAD R11, R11, R10, R8 ;  /* 0x0000000a0b0b1224 */ /* 0x000fe200078e0208 */
[----:B------:R-:W1:Y:S01]  /*0fa0*/  @P1 LDC.64 R4, c[0x0][0x390] ;  /* 0x0000e400ff041b82 */ /* 0x000e620000000a00 */
[----:B0-----:R-:W-:-:S05]  /*0fb0*/  @P0 IMAD.WIDE R2, R9, 0x4, R2 ;  /* 0x0000000409020825 */ /* 0x001fca00078e0202 */
[----:B------:R0:W-:Y:S01]  /*0fc0*/  @P0 STG.E desc[UR12][R2.64], RZ ;  /* 0x000000ff02000986 */ /* 0x0001e2000c10190c */
[----:B-1----:R-:W-:-:S03]  /*0fd0*/  @P1 IMAD.WIDE R4, R11, 0x4, R4 ;  /* 0x000000040b041825 */ /* 0x002fc600078e0204 */
[----:B------:R0:W-:Y:S04]  /*0fe0*/  @P0 STG.E desc[UR12][R2.64+0x4], RZ ;  /* 0x000004ff02000986 */ /* 0x0001e8000c10190c */
[----:B------:R0:W-:Y:S02]  /*0ff0*/  @P1 STG.E desc[UR12][R4.64], RZ ;  /* 0x000000ff04001986 */ /* 0x0001e4000c10190c */
.L_x_25:
[----:B------:R-:W-:Y:S05]  /*1000*/  @!P2 BRA `(.L_x_10) ;  /* 0x0000000400c8a947 */ /* 0x000fea0003800000 */
[----:B------:R-:W-:Y:S05]  /*1010*/  BRA `(.L_x_26) ;  /* 0xfffffffc00707947 */ /* 0x000fea000383ffff */
.L_x_12:
[C---:B------:R-:W-:Y:S01]  /*1020*/  LOP3.LUT R12, R7.reuse, 0x7, RZ, 0xc0, !PT ;  /* 0x00000007070c7812 */ /* 0x040fe200078ec0ff */
[----:B------:R-:W-:Y:S01]  /*1030*/  UMOV UR4, URZ ;  /* 0x000000ff00047c82 */ /* 0x000fe20008000000 */
[C---:B------:R-:W-:Y:S02]  /*1040*/  LOP3.LUT R14, R7.reuse, 0x3, RZ, 0xc0, !PT ;  /* 0x00000003070e7812 */ /* 0x040fe400078ec0ff */
[----:B------:R-:W-:Y:S02]  /*1050*/  IADD3 R2, PT, PT, R12, -0x1, RZ ;  /* 0xffffffff0c027810 */ /* 0x000fe40007ffe0ff */
[----:B------:R-:W-:Y:S02]  /*1060*/  LOP3.LUT R7, R7, 0x7ffffff8, RZ, 0xc0, !PT ;  /* 0x7ffffff807077812 */ /* 0x000fe400078ec0ff */
[----:B------:R-:W-:-:S13]  /*1070*/  ISETP.GE.U32.AND P0, PT, R2, 0x3, PT ;  /* 0x000000030200780c */ /* 0x000fda0003f06070 */
.L_x_31:
[----:B0-----:R-:W0:Y:S01]  /*1080*/  LDC R10, c[0x0][0x3b8] ;  /* 0x0000ee00ff0a7b82 */ /* 0x001e220000000800 */
[----:B--2---:R-:W-:-:S07]  /*1090*/  IMAD.MOV.U32 R4, RZ, RZ, RZ ;  /* 0x000000ffff047224 */ /* 0x004fce00078e00ff */
[----:B-1----:R-:W1:Y:S01]  /*10a0*/  LDC R13, c[0x0][0x3b4] ;  /* 0x0000ed00ff0d7b82 */ /* 0x002e620000000800 */
[----:B0-----:R-:W-:Y:S01]  /*10b0*/  ISETP.GE.U32.AND P1, PT, R10, 0x8, PT ;  /* 0x000000080a00780c */ /* 0x001fe20003f26070 */
[----:B-1----:R-:W-:-:S12]  /*10c0*/  IMAD R11, R6, R13, UR4 ;  /* 0x00000004060b7e24 */ /* 0x002fd8000f8e020d */
[----:B------:R-:W-:Y:S05]  /*10d0*/  @!P1 BRA `(.L_x_27) ;  /* 0x0000000000409947 */ /* 0x000fea0003800000 */
[----:B------:R-:W0:Y:S01]  /*10e0*/  LDC.64 R4, c[0x0][0x390] ;  /* 0x0000e400ff047b82 */ /* 0x000e220000000a00 */
[----:B------:R-:W-:-:S05]  /*10f0*/  UMOV UR5, URZ ;  /* 0x000000ff00057c82 */ /* 0x000fca0008000000 */
.L_x_28:
[----:B-1----:R-:W-:Y:S01]  /*1100*/  IMAD R3, R11, R10, UR5 ;  /* 0x000000050b037e24 */ /* 0x002fe2000f8e020a */
[----:B------:R-:W-:-:S03]  /*1110*/  UIADD3 UR5, UPT, UPT, UR5, 0x8, URZ ;  /* 0x0000000805057890 */ /* 0x000fc6000fffe0ff */
[----:B0-----:R-:W-:-:S03]  /*1120*/  IMAD.WIDE R2, R3, 0x4, R4 ;  /* 0x0000000403027825 */ /* 0x001fc600078e0204 */
[----:B------:R-:W-:Y:S02]  /*1130*/  ISETP.NE.AND P1, PT, R7, UR5, PT ;  /* 0x0000000507007c0c */ /* 0x000fe4000bf25270 */
[----:B------:R1:W-:Y:S04]  /*1140*/  STG.E desc[UR12][R2.64], RZ ;  /* 0x000000ff02007986 */ /* 0x0003e8000c10190c */
[----:B------:R1:W-:Y:S04]  /*1150*/  STG.E desc[UR12][R2.64+0x4], RZ ;  /* 0x000004ff02007986 */ /* 0x0003e8000c10190c */
[----:B------:R1:W-:Y:S04]  /*1160*/  STG.E desc[UR12][R2.64+0x8], RZ ;  /* 0x000008ff02007986 */ /* 0x0003e8000c10190c */
[----:B------:R1:W-:Y:S04]  /*1170*/  STG.E desc[UR12][R2.64+0xc], RZ ;  /* 0x00000cff02007986 */ /* 0x0003e8000c10190c */
[----:B------:R1:W-:Y:S04]  /*1180*/  STG.E desc[UR12][R2.64+0x10], RZ ;  /* 0x000010ff02007986 */ /* 0x0003e8000c10190c */
[----:B------:R1:W-:Y:S04]  /*1190*/  STG.E desc[UR12][R2.64+0x14], RZ ;  /* 0x000014ff02007986 */ /* 0x0003e8000c10190c */
[----:B------:R1:W-:Y:S04]  /*11a0*/  STG.E desc[UR12][R2.64+0x18], RZ ;  /* 0x000018ff02007986 */ /* 0x0003e8000c10190c */
[----:B------:R1:W-:Y:S01]  /*11b0*/  STG.E desc[UR12][R2.64+0x1c], RZ ;  /* 0x00001cff02007986 */ /* 0x0003e2000c10190c */
[----:B------:R-:W-:Y:S05]  /*11c0*/  @P1 BRA `(.L_x_28) ;  /* 0xfffffffc00cc1947 */ /* 0x000fea000383ffff */
[----:B------:R-:W-:-:S07]  /*11d0*/  MOV R4, R7 ;  /* 0x0000000700047202 */ /* 0x000fce0000000f00 */
.L_x_27:
[----:B------:R-:W-:-:S13]  /*11e0*/  ISETP.NE.AND P1, PT, R12, RZ, PT ;  /* 0x000000ff0c00720c */ /* 0x000fda0003f25270 */
[----:B------:R-:W-:Y:S05]  /*11f0*/  @!P1 BRA `(.L_x_29) ;  /* 0x00000000005c9947 */ /* 0x000fea0003800000 */
[----:B------:R-:W-:Y:S01]  /*1200*/  ISETP.NE.AND P1, PT, R14, RZ, PT ;  /* 0x000000ff0e00720c */ /* 0x000fe20003f25270 */
[----:B------:R-:W-:-:S12]  /*1210*/  @!P0 BRA `(.L_x_30) ;  /* 0x0000000000208947 */ /* 0x000fd80003800000 */
[----:B-1----:R-:W0:Y:S01]  /*1220*/  LDC.64 R2, c[0x0][0x390] ;  /* 0x0000e400ff027b82 */ /* 0x002e220000000a00 */
[----:B------:R-:W-:Y:S01]  /*1230*/  IMAD R5, R11, R10, R4 ;  /* 0x0000000a0b057224 */ /* 0x000fe200078e0204 */
[----:B------:R-:W-:-:S03]  /*1240*/  IADD3 R4, PT, PT, R4, 0x4, RZ ;  /* 0x0000000404047810 */ /* 0x000fc60007ffe0ff */
[----:B0-----:R-:W-:-:S05]  /*1250*/  IMAD.WIDE R2, R5, 0x4, R2 ;  /* 0x0000000405027825 */ /* 0x001fca00078e0202 */
[----:B------:R0:W-:Y:S04]  /*1260*/  STG.E desc[UR12][R2.64], RZ ;  /* 0x000000ff02007986 */ /* 0x0001e8000c10190c */
[----:B------:R0:W-:Y:S04]  /*1270*/  STG.E desc[UR12][R2.64+0x4], RZ ;  /* 0x000004ff02007986 */ /* 0x0001e8000c10190c */
[----:B------:R0:W-:Y:S04]  /*1280*/  STG.E desc[UR12][R2.64+0x8], RZ ;  /* 0x000008ff02007986 */ /* 0x0001e8000c10190c */
[----:B------:R0:W-:Y:S02]  /*1290*/  STG.E desc[UR12][R2.64+0xc], RZ ;  /* 0x00000cff02007986 */ /* 0x0001e4000c10190c */
.L_x_30:
[----:B------:R-:W-:Y:S05]  /*12a0*/  @!P1 BRA `(.L_x_29) ;  /* 0x0000000000309947 */ /* 0x000fea0003800000 */
[----:B------:R-:W-:Y:S02]  /*12b0*/  ISETP.NE.AND P1, PT, R14, 0x1, PT ;  /* 0x000000010e00780c */ /* 0x000fe40003f25270 */
[----:B------:R-:W-:-:S11]  /*12c0*/  LOP3.LUT P2, RZ, R10, 0x1, RZ, 0xc0, !PT ;  /* 0x000000010aff7812 */ /* 0x000fd6000784c0ff */
[----:B01----:R-:W0:Y:S01]  /*12d0*/  @P1 LDC.64 R2, c[0x0][0x390] ;  /* 0x0000e400ff021b82 */ /* 0x003e220000000a00 */
[----:B------:R-:W-:Y:S02]  /*12e0*/  @P1 IMAD R5, R11, R10, R4 ;  /* 0x0000000a0b051224 */ /* 0x000fe400078e0204 */
[----:B------:R-:W-:-:S04]  /*12f0*/  @P1 VIADD R4, R4, 0x2 ;  /* 0x0000000204041836 */ /* 0x000fc80000000000 */
[----:B------:R-:W-:Y:S01]  /*1300*/  @P2 IMAD R11, R11, R10, R4 ;  /* 0x0000000a0b0b2224 */ /* 0x000fe200078e0204 */
[----:B------:R-:W1:Y:S01]  /*1310*/  @P2 LDC.64 R8, c[0x0][0x390] ;  /* 0x0000e400ff082b82 */ /* 0x000e620000000a00 */
[----:B0-----:R-:W-:-:S05]  /*1320*/  @P1 IMAD.WIDE R4, R5, 0x4, R2 ;  /* 0x0000000405041825 */ /* 0x001fca00078e0202 */
[----:B------:R2:W-:Y:S01]  /*1330*/  @P1 STG.E desc[UR12][R4.64], RZ ;  /* 0x000000ff04001986 */ /* 0x0005e2000c10190c */
[----:B-1----:R-:W-:-:S03]  /*1340*/  @P2 IMAD.WIDE R2, R11, 0x4, R8 ;  /* 0x000000040b022825 */ /* 0x002fc600078e0208 */
[----:B------:R2:W-:Y:S04]  /*1350*/  @P1 STG.E desc[UR12][R4.64+0x4], RZ ;  /* 0x000004ff04001986 */ /* 0x0005e8000c10190c */
[----:B------:R2:W-:Y:S02]  /*1360*/  @P2 STG.E desc[UR12][R2.64], RZ ;  /* 0x000000ff02002986 */ /* 0x0005e4000c10190c */
.L_x_29:
[----:B------:R-:W-:-:S06]  /*1370*/  UIADD3 UR4, UPT, UPT, UR4, 0x1, URZ ;  /* 0x0000000104047890 */ /* 0x000fcc000fffe0ff */
[----:B------:R-:W-:-:S13]  /*1380*/  ISETP.NE.AND P1, PT, R13, UR4, PT ;  /* 0x000000040d007c0c */ /* 0x000fda000bf25270 */
[----:B------:R-:W-:Y:S05]  /*1390*/  @!P1 BRA `(.L_x_10) ;  /* 0x0000000000e49947 */ /* 0x000fea0003800000 */
[----:B------:R-:W-:Y:S05]  /*13a0*/  BRA `(.L_x_31) ;  /* 0xfffffffc00347947 */ /* 0x000fea000383ffff */
.L_x_11:
[C---:B------:R-:W-:Y:S01]  /*13b0*/  LOP3.LUT R11, R7.reuse, 0x7, RZ, 0xc0, !PT ;  /* 0x00000007070b7812 */ /* 0x040fe200078ec0ff */
[----:B------:R-:W-:Y:S01]  /*13c0*/  UMOV UR4, URZ ;  /* 0x000000ff00047c82 */ /* 0x000fe20008000000 */
[----:B------:R-:W-:Y:S02]  /*13d0*/  LOP3.LUT R13, R7, 0x3, RZ, 0xc0, !PT ;  /* 0x00000003070d7812 */ /* 0x000fe400078ec0ff */
[----:B------:R-:W-:Y:S02]  /*13e0*/  IADD3 R2, PT, PT, R11, -0x1, RZ ;  /* 0xffffffff0b027810 */ /* 0x000fe40007ffe0ff */
[----:B------:R-:W-:Y:S02]  /*13f0*/  LOP3.LUT R10, R7, 0x7ffffff8, RZ, 0xc0, !PT ;  /* 0x7ffffff8070a7812 */ /* 0x000fe400078ec0ff */
[----:B------:R-:W-:-:S13]  /*1400*/  ISETP.GE.U32.AND P0, PT, R2, 0x3, PT ;  /* 0x000000030200780c */ /* 0x000fda0003f06070 */
.L_x_36:
[----:B0-----:R-:W0:Y:S01]  /*1410*/  LDC R12, c[0x0][0x3b8] ;  /* 0x0000ee00ff0c7b82 */ /* 0x001e220000000800 */
[----:B--2---:R-:W-:-:S07]  /*1420*/  HFMA2 R4, -RZ, RZ, 0, 0 ;  /* 0x00000000ff047431 */ /* 0x004fce00000001ff */
[----:B-1----:R-:W1:Y:S01]  /*1430*/  LDC R3, c[0x0][0x3b4] ;  /* 0x0000ed00ff037b82 */ /* 0x002e620000000800 */
[----:B0-----:R-:W-:Y:S01]  /*1440*/  ISETP.GE.U32.AND P2, PT, R12, 0x8, PT ;  /* 0x000000080c00780c */ /* 0x001fe20003f46070 */
[----:B-1----:R-:W-:Y:S01]  /*1450*/  IMAD R7, R6, R3, UR4 ;  /* 0x0000000406077e24 */ /* 0x002fe2000f8e0203 */
[----:B------:R-:W-:-:S06]  /*1460*/  UIADD3 UR4, UPT, UPT, UR4, 0x1, URZ ;  /* 0x0000000104047890 */ /* 0x000fcc000fffe0ff */
[----:B------:R-:W-:-:S05]  /*1470*/  ISETP.NE.AND P1, PT, R3, UR4, PT ;  /* 0x0000000403007c0c */ /* 0x000fca000bf25270 */
[----:B------:R-:W-:Y:S08]  /*1480*/  @!P2 BRA `(.L_x_32) ;  /* 0x000000000040a947 */ /* 0x000ff00003800000 */
[----:B------:R-:W0:Y:S01]  /*1490*/  LDC.64 R4, c[0x0][0x390] ;  /* 0x0000e400ff047b82 */ /* 0x000e220000000a00 */
[----:B------:R-:W-:-:S05]  /*14a0*/  UMOV UR5, URZ ;  /* 0x000000ff00057c82 */ /* 0x000fca0008000000 */
.L_x_33:
        /* <DEDUP_REMOVED lines=13> */
[----:B------:R-:W-:-:S07]  /*1580*/  IMAD.MOV.U32 R4, RZ, RZ, R10 ;  /* 0x000000ffff047224 */ /* 0x000fce00078e000a */
.L_x_32:
        /* <DEDUP_REMOVED lines=12> */
.L_x_35:
[----:B------:R-:W-:Y:S05]  /*1650*/  @!P2 BRA `(.L_x_34) ;  /* 0x000000000030a947 */ /* 0x000fea0003800000 */
[----:B------:R-:W-:Y:S02]  /*1660*/  ISETP.NE.AND P2, PT, R13, 0x1, PT ;  /* 0x000000010d00780c */ /* 0x000fe40003f45270 */
[----:B------:R-:W-:-:S11]  /*1670*/  LOP3.LUT P3, RZ, R12, 0x1, RZ, 0xc0, !PT ;  /* 0x000000010cff7812 */ /* 0x000fd6000786c0ff */
[----:B01----:R-:W0:Y:S01]  /*1680*/  @P2 LDC.64 R2, c[0x0][0x390] ;  /* 0x0000e400ff022b82 */ /* 0x003e220000000a00 */
        /* <DEDUP_REMOVED lines=9> */
.L_x_34:
[----:B------:R-:W-:Y:S05]  /*1720*/  @P1 BRA `(.L_x_36) ;  /* 0xfffffffc00381947 */ /* 0x000fea000383ffff */
.L_x_10:
[----:B012---:R-:W0:Y:S01]  /*1730*/  LDC.64 R2, c[0x0][0x3a8] ;  /* 0x0000ea00ff027b82 */ /* 0x007e220000000a00 */
[----:B------:R-:W0:Y:S01]  /*1740*/  LDCU UR4, c[0x0][0x3a0] ;  /* 0x00007400ff0477ac */ /* 0x000e220008000800 */
[----:B------:R-:W-:Y:S01]  /*1750*/  IMAD.MOV.U32 R9, RZ, RZ, RZ ;  /* 0x000000ffff097224 */ /* 0x000fe200078e00ff */
[----:B0-----:R-:W-:-:S04]  /*1760*/  VIMNMX3 R2, R2, UR4, R3, PT ;  /* 0x0000000402027c0f */ /* 0x001fc8000b800103 */
[----:B------:R-:W-:-:S13]  /*1770*/  ISETP.GE.AND P0, PT, R2, 0x1, PT ;  /* 0x000000010200780c */ /* 0x000fda0003f06270 */
[----:B------:R-:W-:Y:S05]  /*1780*/  @!P0 BRA `(.L_x_37) ;  /* 0x0000000400f08947 */ /* 0x000fea0003800000 */
[----:B------:R-:W0:Y:S01]  /*1790*/  LDCU.64 UR6, c[0x0][0x388] ;  /* 0x00007100ff0677ac */ /* 0x000e220008000a00 */
[C---:B------:R-:W-:Y:S01]  /*17a0*/  LOP3.LUT R26, R3.reuse, 0xf, RZ, 0xc0, !PT ;  /* 0x0000000f031a7812 */ /* 0x040fe200078ec0ff */
[----:B------:R-:W-:Y:S01]  /*17b0*/  IMAD.MOV.U32 R9, RZ, RZ, RZ ;  /* 0x000000ffff097224 */ /* 0x000fe200078e00ff */
[----:B------:R-:W-:Y:S01]  /*17c0*/  LOP3.LUT R25, R3, 0x7, RZ, 0xc0, !PT ;  /* 0x0000000703197812 */ /* 0x000fe200078ec0ff */
[----:B------:R-:W-:Y:S01]  /*17d0*/  UMOV UR4, URZ ;  /* 0x000000ff00047c82 */ /* 0x000fe20008000000 */
[----:B------:R-:W-:Y:S02]  /*17e0*/  IADD3 R2, PT, PT, R26, -0x1, RZ ;  /* 0xffffffff1a027810 */ /* 0x000fe40007ffe0ff */
[----:B------:R-:W-:Y:S02]  /*17f0*/  IADD3 R4, PT, PT, R25, -0x1, RZ ;  /* 0xffffffff19047810 */ /* 0x000fe40007ffe0ff */
[----:B------:R-:W-:Y:S02]  /*1800*/  LOP3.LUT R8, R3, 0x7ffffff0, RZ, 0xc0, !PT ;  /* 0x7ffffff003087812 */ /* 0x000fe400078ec0ff */
[----:B------:R-:W-:-:S02]  /*1810*/  ISETP.GE.U32.AND P2, PT, R2, 0x7, PT ;  /* 0x000000070200780c */ /* 0x000fc40003f46070 */
[----:B------:R-:W-:Y:S02]  /*1820*/  ISETP.GE.U32.AND P1, PT, R4, 0x3, PT ;  /* 0x000000030400780c */ /* 0x000fe40003f26070 */
[----:B------:R-:W-:Y:S02]  /*1830*/  LOP3.LUT R7, R3, 0x3, RZ, 0xc0, !PT ;  /* 0x0000000303077812 */ /* 0x000fe400078ec0ff */
[----:B------:R-:W-:Y:S01]  /*1840*/  IADD3 R6, PT, PT, -R8, RZ, RZ ;  /* 0x000000ff08067210 */ /* 0x000fe20007ffe1ff */
[----:B0-----:R-:W-:-:S04]  /*1850*/  UIADD3 UR6, UP0, UPT, UR6, 0x20, URZ ;  /* 0x0000002006067890 */ /* 0x001fc8000ff1e0ff */
[----:B------:R-:W-:-:S12]  /*1860*/  UIADD3.X UR7, UPT, UPT, URZ, UR7, URZ, UP0, !UPT ;  /* 0x00000007ff077290 */ /* 0x000fd800087fe4ff */
.L_x_44:
[----:B------:R-:W0:Y:S01]  /*1870*/  LDC R5, c[0x0][0x3b0] ;  /* 0x0000ec00ff057b82 */ /* 0x000e220000000800 */
[----:B------:R-:W1:Y:S01]  /*1880*/  LDCU UR5, c[0x0][0x3a0] ;  /* 0x00007400ff0577ac */ /* 0x000e620008000800 */
[----:B0-----:R-:W-:Y:S01]  /*1890*/  IMAD R5, R5, UR4, R0 ;  /* 0x0000000405057c24 */ /* 0x001fe2000f8e0200 */
[----:B------:R-:W-:-:S04]  /*18a0*/  UIADD3 UR4, UPT, UPT, UR4, 0x1, URZ ;  /* 0x0000000104047890 */ /* 0x000fc8000fffe0ff */
[----:B-1----:R-:W-:-:S03]  /*18b0*/  UISETP.NE.AND UP0, UPT, UR4, UR5, UPT ;  /* 0x000000050400728c */ /* 0x002fc6000bf05270 */
[----:B------:R-:W-:-:S08]  /*18c0*/  UMOV UR5, URZ ;  /* 0x000000ff00057c82 */ /* 0x000fd00008000000 */
.L_x_43:
[----:B------:R-:W0:Y:S01]  /*18d0*/  LDC.64 R2, c[0x0][0x3a8] ;  /* 0x0000ea00ff027b82 */ /* 0x000e220000000a00 */
[----:B------:R-:W-:Y:S01]  /*18e0*/  HFMA2 R11, -RZ, RZ, 0, 0 ;  /* 0x00000000ff0b7431 */ /* 0x000fe200000001ff */
[----:B0-----:R-:W-:Y:S01]  /*18f0*/  ISETP.GE.U32.AND P3, PT, R3, 0x10, PT ;  /* 0x000000100300780c */ /* 0x001fe20003f66070 */
[----:B------:R-:W-:Y:S01]  /*1900*/  IMAD R4, R5, R2, UR5 ;  /* 0x0000000505047e24 */ /* 0x000fe2000f8e0202 */
[----:B------:R-:W-:-:S03]  /*1910*/  UIADD3 UR5, UPT, UPT, UR5, 0x1, URZ ;  /* 0x0000000105057890 */ /* 0x000fc6000fffe0ff */
[----:B------:R-:W-:-:S03]  /*1920*/  IMAD R4, R4, R3, RZ ;  /* 0x0000000304047224 */ /* 0x000fc600078e02ff */
[----:B------:R-:W-:-:S05]  /*1930*/  ISETP.NE.AND P0, PT, R2, UR5, PT ;  /* 0x0000000502007c0c */ /* 0x000fca000bf05270 */
[----:B------:R-:W-:Y:S08]  /*1940*/  @!P3 BRA `(.L_x_38) ;  /* 0x0000000000a8b947 */ /* 0x000ff00003800000 */
[----:B------:R-:W-:Y:S01]  /*1950*/  IMAD.MOV.U32 R10, RZ, RZ, R4 ;  /* 0x000000ffff0a7224 */ /* 0x000fe200078e0004 */
[----:B------:R-:W-:-:S07]  /*1960*/  MOV R11, R6 ;  /* 0x00000006000b7202 */ /* 0x000fce0000000f00 */
.L_x_39:
[----:B------:R-:W-:Y:S01]  /*1970*/  MOV R2, UR6 ;  /* 0x0000000600027c02 */ /* 0x000fe20008000f00 */
[----:B------:R-:W-:-:S04]  /*1980*/  IMAD.U32 R3, RZ, RZ, UR7 ;  /* 0x00000007ff037e24 */ /* 0x000fc8000f8e00ff */
[----:B------:R-:W-:-:S05]  /*1990*/  IMAD.WIDE R2, R10, 0x4, R2 ;  /* 0x000000040a027825 */ /* 0x000fca00078e0202 */
[----:B------:R-:W2:Y:S04]  /*19a0*/  LDG.E.CONSTANT R24, desc[UR12][R2.64+-0x20] ;  /* 0xffffe00c02187981 */ /* 0x000ea8000c1e9900 */
[----:B------:R-:W3:Y:S04]  /*19b0*/  LDG.E.CONSTANT R23, desc[UR12][R2.64+-0x1c] ;  /* 0xffffe40c02177981 */ /* 0x000ee8000c1e9900 */
[----:B------:R-:W4:Y:S04]  /*19c0*/  LDG.E.CONSTANT R12, desc[UR12][R2.64+-0x18] ;  /* 0xffffe80c020c7981 */ /* 0x000f28000c1e9900 */
[----:B------:R-:W5:Y:S04]  /*19d0*/  LDG.E.CONSTANT R13, desc[UR12][R2.64+-0x14] ;  /* 0xffffec0c020d7981 */ /* 0x000f68000c1e9900 */
        /* <DEDUP_REMOVED lines=8> */
[----:B------:R-:W5:Y:S01]  /*1a60*/  LDG.E.CONSTANT R22, desc[UR12][R2.64+0x10] ;  /* 0x0000100c02167981 */ /* 0x000f62000c1e9900 */
[----:B--2---:R-:W-:-:S03]  /*1a70*/  FADD R24, R24, R9 ;  /* 0x0000000918187221 */ /* 0x004fc60000000000 */
[----:B------:R-:W2:Y:S01]  /*1a80*/  LDG.E.CONSTANT R9, desc[UR12][R2.64+0x14] ;  /* 0x0000140c02097981 */ /* 0x000ea2000c1e9900 */
[----:B---3--:R-:W-:-:S03]  /*1a90*/  FADD R27, R24, R23 ;  /* 0x00000017181b7221 */ /* 0x008fc60000000000 */
[----:B------:R-:W3:Y:S04]  /*1aa0*/  LDG.E.CONSTANT R23, desc[UR12][R2.64+0x18] ;  /* 0x0000180c02177981 */ /* 0x000ee8000c1e9900 */
[----:B------:R-:W3:Y:S01]  /*1ab0*/  LDG.E.CONSTANT R24, desc[UR12][R2.64+0x1c] ;  /* 0x00001c0c02187981 */ /* 0x000ee2000c1e9900 */
[----:B----4-:R-:W-:Y:S01]  /*1ac0*/  FADD R12, R27, R12 ;  /* 0x0000000c1b0c7221 */ /* 0x010fe20000000000 */
[----:B------:R-:W-:Y:S02]  /*1ad0*/  IADD3 R11, PT, PT, R11, 0x10, RZ ;  /* 0x000000100b0b7810 */ /* 0x000fe40007ffe0ff */
[----:B------:R-:W-:Y:S01]  /*1ae0*/  IADD3 R10, PT, PT, R10, 0x10, RZ ;  /* 0x000000100a0a7810 */ /* 0x000fe20007ffe0ff */
[----:B-----5:R-:W-:Y:S01]  /*1af0*/  FADD R13, R12, R13 ;  /* 0x0000000d0c0d7221 */ /* 0x020fe20000000000 */
[----:B------:R-:W-:-:S03]  /*1b00*/  ISETP.NE.AND P3, PT, R11, RZ, PT ;  /* 0x000000ff0b00720c */ /* 0x000fc60003f65270 */
[----:B------:R-:W-:-:S04]  /*1b10*/  FADD R14, R13, R14 ;  /* 0x0000000e0d0e7221 */ /* 0x000fc80000000000 */
        /* <DEDUP_REMOVED lines=8> */
[----:B--2---:R-:W-:-:S04]  /*1ba0*/  FADD R22, R22, R9 ;  /* 0x0000000916167221 */ /* 0x004fc80000000000 */
[----:B---3--:R-:W-:-:S04]  /*1bb0*/  FADD R23, R22, R23 ;  /* 0x0000001716177221 */ /* 0x008fc80000000000 */
[----:B------:R-:W-:Y:S01]  /*1bc0*/  FADD R9, R23, R24 ;  /* 0x0000001817097221 */ /* 0x000fe20000000000 */
[----:B------:R-:W-:Y:S06]  /*1bd0*/  @P3 BRA `(.L_x_39) ;  /* 0xfffffffc00643947 */ /* 0x000fec000383ffff */
[----:B------:R-:W-:-:S07]  /*1be0*/  IMAD.MOV.U32 R11, RZ, RZ, R8 ;  /* 0x000000ffff0b7224 */ /* 0x000fce00078e0008 */
.L_x_38:
[----:B------:R-:W-:-:S13]  /*1bf0*/  ISETP.NE.AND P3, PT, R26, RZ, PT ;  /* 0x000000ff1a00720c */ /* 0x000fda0003f65270 */
[----:B------:R-:W-:Y:S05]  /*1c00*/  @!P3 BRA `(.L_x_40) ;  /* 0x0000000000c8b947 */ /* 0x000fea0003800000 */
[----:B------:R-:W-:Y:S01]  /*1c10*/  ISETP.NE.AND P3, PT, R25, RZ, PT ;  /* 0x000000ff1900720c */ /* 0x000fe20003f65270 */
[----:B------:R-:W-:-:S12]  /*1c20*/  @!P2 BRA `(.L_x_41) ;  /* 0x000000000050a947 */ /* 0x000fd80003800000 */
[----:B------:R-:W0:Y:S01]  /*1c30*/  LDC.64 R2, c[0x0][0x388] ;  /* 0x0000e200ff027b82 */ /* 0x000e220000000a00 */
[----:B------:R-:W-:-:S05]  /*1c40*/  IADD3 R13, PT, PT, R4, R11, RZ ;  /* 0x0000000b040d7210 */ /* 0x000fca0007ffe0ff */
[----:B0-----:R-:W-:-:S05]  /*1c50*/  IMAD.WIDE R2, R13, 0x4, R2 ;  /* 0x000000040d027825 */ /* 0x001fca00078e0202 */
[----:B------:R-:W2:Y:S04]  /*1c60*/  LDG.E.CONSTANT R10, desc[UR12][R2.64] ;  /* 0x0000000c020a7981 */ /* 0x000ea8000c1e9900 */
[----:B------:R-:W3:Y:S04]  /*1c70*/  LDG.E.CONSTANT R13, desc[UR12][R2.64+0x4] ;  /* 0x0000040c020d7981 */ /* 0x000ee8000c1e9900 */
[----:B------:R-:W4:Y:S04]  /*1c80*/  LDG.E.CONSTANT R15, desc[UR12][R2.64+0x8] ;  /* 0x0000080c020f7981 */ /* 0x000f28000c1e9900 */
[----:B------:R-:W5:Y:S04]  /*1c90*/  LDG.E.CONSTANT R17, desc[UR12][R2.64+0xc] ;  /* 0x00000c0c02117981 */ /* 0x000f68000c1e9900 */
[----:B------:R-:W5:Y:S04]  /*1ca0*/  LDG.E.CONSTANT R19, desc[UR12][R2.64+0x10] ;  /* 0x0000100c02137981 */ /* 0x000f68000c1e9900 */
[----:B------:R-:W5:Y:S04]  /*1cb0*/  LDG.E.CONSTANT R21, desc[UR12][R2.64+0x14] ;  /* 0x0000140c02157981 */ /* 0x000f68000c1e9900 */
[----:B------:R-:W5:Y:S04]  /*1cc0*/  LDG.E.CONSTANT R23, desc[UR12][R2.64+0x18] ;  /* 0x0000180c02177981 */ /* 0x000f68000c1e9900 */
[----:B------:R-:W5:Y:S01]  /*1cd0*/  LDG.E.CONSTANT R27, desc[UR12][R2.64+0x1c] ;  /* 0x00001c0c021b7981 */ /* 0x000f62000c1e9900 */
[----:B------:R-:W-:Y:S01]  /*1ce0*/  IADD3 R11, PT, PT, R11, 0x8, RZ ;  /* 0x000000080b0b7810 */ /* 0x000fe20007ffe0ff */
[----:B--2---:R-:W-:-:S04]  /*1cf0*/  FADD R10, R9, R10 ;  /* 0x0000000a090a7221 */ /* 0x004fc80000000000 */
[----:B---3--:R-:W-:-:S04]  /*1d00*/  FADD R10, R10, R13 ;  /* 0x0000000d0a0a7221 */ /* 0x008fc80000000000 */
[----:B----4-:R-:W-:-:S04]  /*1d10*/  FADD R10, R10, R15 ;  /* 0x0000000f0a0a7221 */ /* 0x010fc80000000000 */
[----:B-----5:R-:W-:-:S04]  /*1d20*/  FADD R10, R10, R17 ;  /* 0x000000110a0a7221 */ /* 0x020fc80000000000 */
[----:B------:R-:W-:-:S04]  /*1d30*/  FADD R10, R10, R19 ;  /* 0x000000130a0a7221 */ /* 0x000fc80000000000 */
[----:B------:R-:W-:-:S04]  /*1d40*/  FADD R10, R10, R21 ;  /* 0x000000150a0a7221 */ /* 0x000fc80000000000 */
[----:B------:R-:W-:-:S04]  /*1d50*/  FADD R10, R10, R23 ;  /* 0x000000170a0a7221 */ /* 0x000fc80000000000 */
[----:B------:R-:W-:-:S07]  /*1d60*/  FADD R9, R10, R27 ;  /* 0x0000001b0a097221 */ /* 0x000fce0000000000 */
.L_x_41:
[----:B------:R-:W-:Y:S05]  /*1d70*/  @!P3 BRA `(.L_x_40) ;  /* 0x00000000006cb947 */ /* 0x000fea0003800000 */
[----:B------:R-:W-:Y:S01]  /*1d80*/  ISETP.NE.AND P3, PT, R7, RZ, PT ;  /* 0x000000ff0700720c */ /* 0x000fe20003f65270 */
[----:B------:R-:W-:-:S12]  /*1d90*/  @!P1 BRA `(.L_x_42) ;  /* 0x0000000000309947 */ /* 0x000fd80003800000 */
[----:B------:R-:W0:Y:S01]  /*1da0*/  LDC.64 R2, c[0x0][0x388] ;  /* 0x0000e200ff027b82 */ /* 0x000e220000000a00 */
[----:B------:R-:W-:-:S04]  /*1db0*/  IMAD.IADD R13, R4, 0x1, R11 ;  /* 0x00000001040d7824 */ /* 0x000fc800078e020b */
[----:B0-----:R-:W-:-:S05]  /*1dc0*/  IMAD.WIDE R2, R13, 0x4, R2 ;  /* 0x000000040d027825 */ /* 0x001fca00078e0202 */
[----:B------:R-:W2:Y:S04]  /*1dd0*/  LDG.E.CONSTANT R10, desc[UR12][R2.64] ;  /* 0x0000000c020a7981 */ /* 0x000ea8000c1e9900 */
[----:B------:R-:W3:Y:S04]  /*1de0*/  LDG.E.CONSTANT R13, desc[UR12][R2.64+0x4] ;  /* 0x0000040c020d7981 */ /* 0x000ee8000c1e9900 */
[----:B------:R-:W4:Y:S04]  /*1df0*/  LDG.E.CONSTANT R15, desc[UR12][R2.64+0x8] ;  /* 0x0000080c020f7981 */ /* 0x000f28000c1e9900 */
[----:B------:R-:W5:Y:S01]  /*1e00*/  LDG.E.CONSTANT R17, desc[UR12][R2.64+0xc] ;  /* 0x00000c0c02117981 */ /* 0x000f62000c1e9900 */
[----:B------:R-:W-:Y:S01]  /*1e10*/  IADD3 R11, PT, PT, R11, 0x4, RZ ;  /* 0x000000040b0b7810 */ /* 0x000fe20007ffe0ff */
[----:B--2---:R-:W-:-:S04]  /*1e20*/  FADD R10, R9, R10 ;  /* 0x0000000a090a7221 */ /* 0x004fc80000000000 */
[----:B---3--:R-:W-:-:S04]  /*1e30*/  FADD R10, R10, R13 ;  /* 0x0000000d0a0a7221 */ /* 0x008fc80000000000 */
[----:B----4-:R-:W-:-:S04]  /*1e40*/  FADD R10, R10, R15 ;  /* 0x0000000f0a0a7221 */ /* 0x010fc80000000000 */
[----:B-----5:R-:W-:-:S07]  /*1e50*/  FADD R9, R10, R17 ;  /* 0x000000110a097221 */ /* 0x020fce0000000000 */
.L_x_42:
[----:B------:R-:W-:Y:S05]  /*1e60*/  @!P3 BRA `(.L_x_40) ;  /* 0x000000000030b947 */ /* 0x000fea0003800000 */
[----:B------:R-:W0:Y:S01]  /*1e70*/  LDC.64 R2, c[0x0][0x388] ;  /* 0x0000e200ff027b82 */ /* 0x000e220000000a00 */
[----:B------:R-:W-:-:S05]  /*1e80*/  IADD3 R11, PT, PT, R4, R11, RZ ;  /* 0x0000000b040b7210 */ /* 0x000fca0007ffe0ff */
[----:B0-----:R-:W-:-:S05]  /*1e90*/  IMAD.WIDE R2, R11, 0x4, R2 ;  /* 0x000000040b027825 */ /* 0x001fca00078e0202 */
[----:B------:R-:W2:Y:S01]  /*1ea0*/  LDG.E.CONSTANT R4, desc[UR12][R2.64] ;  /* 0x0000000c02047981 */ /* 0x000ea2000c1e9900 */
[----:B------:R-:W-:Y:S01]  /*1eb0*/  ISETP.NE.AND P3, PT, R7, 0x1, PT ;  /* 0x000000010700780c */ /* 0x000fe20003f65270 */
[----:B--2---:R-:W-:-:S12]  /*1ec0*/  FADD R9, R9, R4 ;  /* 0x0000000409097221 */ /* 0x004fd80000000000 */
[----:B------:R-:W-:Y:S05]  /*1ed0*/  @!P3 BRA `(.L_x_40) ;  /* 0x000000000014b947 */ /* 0x000fea0003800000 */
[----:B------:R-:W-:Y:S01]  /*1ee0*/  ISETP.NE.AND P3, PT, R7, 0x2, PT ;  /* 0x000000020700780c */ /* 0x000fe20003f65270 */
[----:B------:R-:W2:-:S12]  /*1ef0*/  LDG.E.CONSTANT R4, desc[UR12][R2.64+0x4] ;  /* 0x0000040c02047981 */ /* 0x000e98000c1e9900 */
[----:B------:R-:W3:Y:S01]  /*1f00*/  @P3 LDG.E.CONSTANT R10, desc[UR12][R2.64+0x8] ;  /* 0x0000080c020a3981 */ /* 0x000ee2000c1e9900 */
[----:B--2---:R-:W-:-:S04]  /*1f10*/  FADD R9, R9, R4 ;  /* 0x0000000409097221 */ /* 0x004fc80000000000 */
[----:B---3--:R-:W-:-:S07]  /*1f20*/  @P3 FADD R9, R9, R10 ;  /* 0x0000000a09093221 */ /* 0x008fce0000000000 */
.L_x_40:
[----:B------:R-:W-:Y:S05]  /*1f30*/  @P0 BRA `(.L_x_43) ;  /* 0xfffffff800640947 */ /* 0x000fea000383ffff */
[----:B------:R-:W-:Y:S05]  /*1f40*/  BRA.U UP0, `(.L_x_44) ;  /* 0xfffffff900487547 */ /* 0x000fea000b83ffff */
.L_x_37:
[----:B------:R-:W0:Y:S02]  /*1f50*/  LDC.64 R2, c[0x0][0x398] ;  /* 0x0000e600ff027b82 */ /* 0x000e240000000a00 */
[----:B0-----:R-:W-:-:S05]  /*1f60*/  IMAD.WIDE.U32 R2, R0, 0x4, R2 ;  /* 0x0000000400027825 */ /* 0x001fca00078e0002 */
[----:B------:R-:W-:Y:S01]  /*1f70*/  STG.E desc[UR12][R2.64], R9 ;  /* 0x0000000902007986 */ /* 0x000fe2000c10190c */
[----:B------:R-:W-:Y:S05]  /*1f80*/  EXIT ;  /* 0x000000000000794d */ /* 0x000fea0003800000 */
.L_x_45:
        /* <DEDUP_REMOVED lines=15> */
.L_x_57:


//--------------------- .text.conv2d_forward      --------------------------
	.section	.text.conv2d_forward,"ax",@progbits
	.align	128
        .global         conv2d_forward
        .type           conv2d_forward,@function
        .size           conv2d_forward,(.L_x_58 - conv2d_forward)
        .other          conv2d_forward,@"STO_CUDA_ENTRY STV_DEFAULT"
conv2d_forward:
.text.conv2d_forward:
[----:B------:R-:W-:Y:S01]  /*0000*/  LDC R1, c[0x0][0x37c] ;  /* 0x0000df00ff017b82 */ /* 0x000fe20000000800 */
[----:B------:R-:W0:Y:S07]  /*0010*/  S2R R3, SR_TID.X ;  /* 0x0000000000037919 */ /* 0x000e2e0000002100 */
[----:B------:R-:W1:Y:S01]  /*0020*/  LDC R0, c[0x0][0x364] ;  /* 0x0000d900ff007b82 */ /* 0x000e620000000800 */
[----:B------:R-:W2:Y:S01]  /*0030*/  LDCU UR6, c[0x0][0x3b0] ;  /* 0x00007600ff0677ac */ /* 0x000ea20008000800 */
[----:B------:R-:W1:Y:S06]  /*0040*/  S2R R7, SR_TID.Y ;  /* 0x0000000000077919 */ /* 0x000e6c0000002200 */
[----:B------:R-:W0:Y:S08]  /*0050*/  S2UR UR5, SR_CTAID.X ;  /* 0x00000000000579c3 */ /* 0x000e300000002500 */
[----:B------:R-:W0:Y:S08]  /*0060*/  LDC R6, c[0x0][0x360] ;  /* 0x0000d800ff067b82 */ /* 0x000e300000000800 */
[----:B------:R-:W3:Y:S08]  /*0070*/  LDC.64 R4, c[0x0][0x3a8] ;  /* 0x0000ea00ff047b82 */ /* 0x000ef00000000a00 */
[----:B------:R-:W1:Y:S01]  /*0080*/  S2UR UR4, SR_CTAID.Y ;  /* 0x00000000000479c3 */ /* 0x000e620000002600 */
[----:B0-----:R-:W-:-:S02]  /*0090*/  IMAD R6, R6, UR5, R3 ;  /* 0x0000000506067c24 */ /* 0x001fc4000f8e0203 */
[----:B---3--:R-:W-:-:S05]  /*00a0*/  IMAD R3, R5, R4, RZ ;  /* 0x0000000405037224 */ /* 0x008fca00078e02ff */
[----:B------:R-:W-:Y:S01]  /*00b0*/  ISETP.GE.AND P0, PT, R6, R3, PT ;  /* 0x000000030600720c */ /* 0x000fe20003f06270 */
[----:B-1----:R-:W-:-:S05]  /*00c0*/  IMAD R0, R0, UR4, R7 ;  /* 0x0000000400007c24 */ /* 0x002fca000f8e0207 */
[----:B--2---:R-:W-:-:S13]  /*00d0*/  ISETP.GE.OR P0, PT, R0, UR6, P0 ;  /* 0x0000000600007c0c */ /* 0x004fda0008706670 */
[----:B------:R-:W-:Y:S05]  /*00e0*/  @P0 EXIT ;  /* 0x000000000000094d */ /* 0x000fea0003800000 */
[----:B------:R-:W-:Y:S01]  /*00f0*/  IABS R7, R5 ;  /* 0x0000000500077213 */ /* 0x000fe20000000000 */
[----:B------:R-:W0:Y:S01]  /*0100*/  LDC.64 R2, c[0x0][0x390] ;  /* 0x0000e400ff027b82 */ /* 0x000e220000000a00 */
[----:B------:R-:W1:Y:S02]  /*0110*/  LDCU.64 UR10, c[0x0][0x358] ;  /* 0x00006b00ff0a77ac */ /* 0x000e640008000a00 */
[----:B------:R-:W2:Y:S01]  /*0120*/  I2F.RP R4, R7 ;  /* 0x0000000700047306 */ /* 0x000ea20000209400 */
[----:B------:R-:W3:Y:S07]  /*0130*/  LDCU UR4, c[0x0][0x3a4] ;  /* 0x00007480ff0477ac */ /* 0x000eee0008000800 */
[----:B--2---:R-:W2:Y:S01]  /*0140*/  MUFU.RCP R4, R4 ;  /* 0x0000000400047308 */ /* 0x004ea20000001000 */
[----:B0-----:R-:W-:-:S06]  /*0150*/  IMAD.WIDE.U32 R2, R0, 0x4, R2 ;  /* 0x0000000400027825 */ /* 0x001fcc00078e0002 */
[----:B-1----:R0:W5:Y:S01]  /*0160*/  LDG.E.CONSTANT R2, desc[UR10][R2.64] ;  /* 0x0000000a02027981 */ /* 0x002162000c1e9900 */
[----:B------:R-:W1:Y:S01]  /*0170*/  S2UR UR9, SR_CTAID.Z ;  /* 0x00000000000979c3 */ /* 0x000e620000002700 */
[----:B---3--:R-:W-:Y:S01]  /*0180*/  UISETP.GE.AND UP0, UPT, UR4, 0x1, UPT ;  /* 0x000000010400788c */ /* 0x008fe2000bf06270 */
[----:B--2---:R-:W-:-:S04]  /*0190*/  VIADD R8, R4, 0xffffffe ;  /* 0x0ffffffe04087836 */ /* 0x004fc80000000000 */
[----:B------:R2:W3:Y:S02]  /*01a0*/  F2I.FTZ.U32.TRUNC.NTZ R9, R8 ;  /* 0x0000000800097305 */ /* 0x0004e4000021f000 */
[----:B--2---:R-:W-:Y:S02]  /*01b0*/  IMAD.MOV.U32 R8, RZ, RZ, RZ ;  /* 0x000000ffff087224 */ /* 0x004fe400078e00ff */
[----:B---3--:R-:W-:-:S04]  /*01c0*/  IMAD.MOV R10, RZ, RZ, -R9 ;  /* 0x000000ffff0a7224 */ /* 0x008fc800078e0a09 */
[----:B------:R-:W-:Y:S01]  /*01d0*/  IMAD R11, R10, R7, RZ ;  /* 0x000000070a0b7224 */ /* 0x000fe200078e02ff */
[----:B------:R-:W-:-:S03]  /*01e0*/  IABS R10, R6 ;  /* 0x00000006000a7213 */ /* 0x000fc60000000000 */
[----:B------:R-:W-:-:S06]  /*01f0*/  IMAD.HI.U32 R9, R9, R11, R8 ;  /* 0x0000000b09097227 */ /* 0x000fcc00078e0008 */
[----:B0-----:R-:W-:-:S04]  /*0200*/  IMAD.HI.U32 R3, R9, R10, RZ ;  /* 0x0000000a09037227 */ /* 0x001fc800078e00ff */
        /* <DEDUP_REMOVED lines=9> */
[----:B------:R-:W-:-:S06]  /*02a0*/  @P0 IADD3 R3, PT, PT, R3, 0x1, RZ ;  /* 0x0000000103030810 */ /* 0x000fcc0007ffe0ff */
[----:B------:R-:W-:Y:S01]  /*02b0*/  @!P2 IMAD.MOV R3, RZ, RZ, -R3 ;  /* 0x000000ffff03a224 */ /* 0x000fe200078e0a03 */
[----:B------:R-:W-:-:S05]  /*02c0*/  @!P1 LOP3.LUT R3, RZ, R5, RZ, 0x33, !PT ;  /* 0x00000005ff039212 */ /* 0x000fca00078e33ff */
[----:B------:R-:W-:-:S04]  /*02d0*/  IMAD.MOV R4, RZ, RZ, -R3 ;  /* 0x000000ffff047224 */ /* 0x000fc800078e0a03 */
[----:B------:R-:W-:Y:S01]  /*02e0*/  IMAD R4, R5, R4, R6 ;  /* 0x0000000405047224 */ /* 0x000fe200078e0206 */
[----:B-1----:R-:W-:Y:S06]  /*02f0*/  BRA.U !UP0, `(.L_x_46) ;  /* 0x0000000d08407547 */ /* 0x002fec000b800000 */
[----:B------:R-:W0:Y:S01]  /*0300*/  LDCU UR4, c[0x0][0x3b4] ;  /* 0x00007680ff0477ac */ /* 0x000e220008000800 */
[----:B------:R-:W0:Y:S02]  /*0310*/  LDCU UR5, c[0x0][0x3b8] ;  /* 0x00007700ff0577ac */ /* 0x000e240008000800 */
[----:B0-----:R-:W-:-:S04]  /*0320*/  UISETP.LT.AND UP0, UPT, UR4, UR5, UPT ;  /* 0x000000050400728c */ /* 0x001fc8000bf01270 */
[----:B------:R-:W-:-:S04]  /*0330*/  USEL UR4, UR4, UR5, UP0 ;  /* 0x0000000504047287 */ /* 0x000fc80008000000 */
[----:B------:R-:W-:-:S09]  /*0340*/  UISETP.GE.AND UP0, UPT, UR4, 0x1, UPT ;  /* 0x000000010400788c */ /* 0x000fd2000bf06270 */
[----:B------:R-:W-:Y:S05]  /*0350*/  BRA.U !UP0, `(.L_x_46) ;  /* 0x0000000d08287547 */ /* 0x000fea000b800000 */
[----:B------:R-:W0:Y:S01]  /*0360*/  LDCU UR4, c[0x0][0x3c0] ;  /* 0x00007800ff0477ac */ /* 0x000e220008000800 */
[----:B------:R-:W-:Y:S01]  /*0370*/  IMAD.MOV.U32 R5, RZ, RZ, RZ ;  /* 0x000000ffff057224 */ /* 0x000fe200078e00ff */
[----:B------:R-:W1:Y:S01]  /*0380*/  LDCU UR8, c[0x0][0x3bc] ;  /* 0x00007780ff0877ac */ /* 0x000e620008000800 */
[----:B------:R-:W-:Y:S02]  /*0390*/  ULOP3.LUT UR6, UR5, 0x7, URZ, 0xc0, !UPT ;  /* 0x0000000705067892 */ /* 0x000fe4000f8ec0ff */
[----:B------:R-:W-:Y:S02]  /*03a0*/  ULOP3.LUT UR7, UR5, 0x3, URZ, 0xc0, !UPT ;  /* 0x0000000305077892 */ /* 0x000fe4000f8ec0ff */
[----:B------:R-:W-:Y:S01]  /*03b0*/  ULOP3.LUT UR5, UR5, 0x7ffffff8, URZ, 0xc0, !UPT ;  /* 0x7ffffff805057892 */ /* 0x000fe2000f8ec0ff */
[----:B0-----:R-:W-:Y:S02]  /*03c0*/  VIADD R6, R4, -UR4 ;  /* 0x8000000404067c36 */ /* 0x001fe40008000000 */
[----:B-1----:R-:W-:-:S09]  /*03d0*/  VIADD R7, R3, -UR8 ;  /* 0x8000000803077c36 */ /* 0x002fd20008000000 */
.L_x_54:
[----:B------:R-:W0:Y:S01]  /*03e0*/  LDC R10, c[0x0][0x3a4] ;  /* 0x0000e900ff0a7b82 */ /* 0x000e220000000800 */
[----:B------:R-:W-:Y:S01]  /*03f0*/  UMOV UR4, URZ ;  /* 0x000000ff00047c82 */ /* 0x000fe20008000000 */
[--C-:B0-----:R-:W-:Y:S02]  /*0400*/  IMAD R8, R10, UR9, R5.reuse ;  /* 0x000000090a087c24 */ /* 0x101fe4000f8e0205 */
[----:B------:R-:W-:Y:S01]  /*0410*/  IMAD R9, R0, R10, R5 ;  /* 0x0000000a00097224 */ /* 0x000fe200078e0205 */
[----:B------:R-:W-:-:S04]  /*0420*/  IADD3 R5, PT, PT, R5, 0x1, RZ ;  /* 0x0000000105057810 */ /* 0x000fc80007ffe0ff */
[----:B------:R-:W-:-:S13]  /*0430*/  ISETP.NE.AND P5, PT, R5, R10, PT ;  /* 0x0000000a0500720c */ /* 0x000fda0003fa5270 */
.L_x_53:
[----:B------:R-:W0:Y:S01]  /*0440*/  LDC R10, c[0x0][0x3b4] ;  /* 0x0000ed00ff0a7b82 */ /* 0x000e220000000800 */
[----:B------:R-:W1:Y:S01]  /*0450*/  LDCU UR8, c[0x0][0x3b8] ;  /* 0x00007700ff0877ac */ /* 0x000e620008000800 */
[----:B------:R-:W-:Y:S02]  /*0460*/  VIADD R11, R7, UR4 ;  /* 0x00000004070b7c36 */ /* 0x000fe40008000000 */
[----:B------:R-:W-:Y:S01]  /*0470*/  IMAD.MOV.U32 R18, RZ, RZ, RZ ;  /* 0x000000ffff127224 */ /* 0x000fe200078e00ff */
[----:B------:R-:W2:Y:S01]  /*0480*/  LDCU UR12, c[0x0][0x3a8] ;  /* 0x00007500ff0c77ac */ /* 0x000ea20008000800 */
[----:B-1----:R-:W-:Y:S01]  /*0490*/  UISETP.GE.U32.AND UP0, UPT, UR8, 0x8, UPT ;  /* 0x000000080800788c */ /* 0x002fe2000bf06070 */
[----:B--2---:R-:W-:Y:S01]  /*04a0*/  ISETP.GE.AND P0, PT, R11, UR12, PT ;  /* 0x0000000c0b007c0c */ /* 0x004fe2000bf06270 */
[----:B0-----:R-:W-:Y:S01]  /*04b0*/  IMAD R12, R9, R10, UR4 ;  /* 0x00000004090c7e24 */ /* 0x001fe2000f8e020a */
[----:B------:R-:W-:Y:S02]  /*04c0*/  UIADD3 UR4, UPT, UPT, UR4, 0x1, URZ ;  /* 0x0000000104047890 */ /* 0x000fe4000fffe0ff */
[----:B------:R-:W-:-:S04]  /*04d0*/  ISETP.GT.AND P0, PT, R11, -0x1, !P0 ;  /* 0xffffffff0b00780c */ /* 0x000fc80004704270 */
[----:B------:R-:W-:Y:S01]  /*04e0*/  ISETP.NE.AND P6, PT, R10, UR4, PT ;  /* 0x000000040a007c0c */ /* 0x000fe2000bfc5270 */
[----:B------:R-:W-:Y:S02]  /*04f0*/  IMAD R10, R8, UR12, R11 ;  /* 0x0000000c080a7c24 */ /* 0x000fe4000f8e020b */
[----:B------:R-:W-:Y:S01]  /*0500*/  IMAD R11, R12, UR8, RZ ;  /* 0x000000080c0b7c24 */ /* 0x000fe2000f8e02ff */
[----:B------:R-:W-:Y:S09]  /*0510*/  BRA.U !UP0, `(.L_x_47) ;  /* 0x0000000508287547 */ /* 0x000ff2000b800000 */
[----:B------:R-:W0:Y:S01]  /*0520*/  LDC.64 R12, c[0x0][0x380] ;  /* 0x0000e000ff0c7b82 */ /* 0x000e220000000a00 */
[----:B------:R-:W-:Y:S01]  /*0530*/  IMAD.MOV.U32 R18, RZ, RZ, RZ ;  /* 0x000000ffff127224 */ /* 0x000fe200078e00ff */
[----:B------:R-:W1:Y:S01]  /*0540*/  LDCU UR8, c[0x0][0x3ac] ;  /* 0x00007580ff0877ac */ /* 0x000e620008000800 */
[----:B------:R-:W2:Y:S05]  /*0550*/  LDCU.64 UR12, c[0x0][0x388] ;  /* 0x00007100ff0c77ac */ /* 0x000eaa0008000a00 */
.L_x_48:
[----:B------:R-:W-:-:S04]  /*0560*/  IMAD.IADD R19, R6, 0x1, R18 ;  /* 0x0000000106137824 */ /* 0x000fc800078e0212 */
[----:B-1----:R-:W-:Y:S01]  /*0570*/  IMAD R15, R10, UR8, R19 ;  /* 0x000000080a0f7c24 */ /* 0x002fe2000f8e0213 */
[----:B------:R-:W-:-:S03]  /*0580*/  ISETP.GE.AND P1, PT, R19, UR8, PT ;  /* 0x0000000813007c0c */ /* 0x000fc6000bf26270 */
[----:B0-----:R-:W-:Y:S01]  /*0590*/  IMAD.WIDE R14, R15, 0x4, R12 ;  /* 0x000000040f0e7825 */ /* 0x001fe200078e020c */
[----:B------:R-:W-:-:S04]  /*05a0*/  ISETP.GT.AND P1, PT, R19, -0x1, !P1 ;  /* 0xffffffff1300780c */ /* 0x000fc80004f24270 */
[----:B------:R-:W-:-:S13]  /*05b0*/  PLOP3.LUT P1, PT, P0, P1, PT, 0x80, 0x8 ;  /* 0x000000000008781c */ /* 0x000fda0000723070 */
[----:B------:R-:W0:Y:S01]  /*05c0*/  @P1 LDC.64 R16, c[0x0][0x388] ;  /* 0x0000e200ff101b82 */ /* 0x000e220000000a00 */
[----:B------:R-:W-:-:S04]  /*05d0*/  @P1 IMAD.IADD R21, R11, 0x1, R18 ;  /* 0x000000010b151824 */ /* 0x000fc800078e0212 */
[----:B0-----:R-:W-:Y:S02]  /*05e0*/  @P1 IMAD.WIDE R16, R21, 0x4, R16 ;  /* 0x0000000415101825 */ /* 0x001fe400078e0210 */
[----:B------:R-:W3:Y:S04]  /*05f0*/  @P1 LDG.E.CONSTANT R21, desc[UR10][R14.64] ;  /* 0x0000000a0e151981 */ /* 0x000ee8000c1e9900 */
[----:B------:R2:W3:Y:S01]  /*0600*/  @P1 LDG.E.CONSTANT R20, desc[UR10][R16.64] ;  /* 0x0000000a10141981 */ /* 0x0004e2000c1e9900 */
[C---:B------:R-:W-:Y:S01]  /*0610*/  IADD3 R22, PT, PT, R19.reuse, 0x1, RZ ;  /* 0x0000000113167810 */ /* 0x040fe20007ffe0ff */
[C---:B------:R-:W-:Y:S01]  /*0620*/  VIADD R23, R19.reuse, 0x2 ;  /* 0x0000000213177836 */ /* 0x040fe20000000000 */
[----:B------:R-:W-:Y:S01]  /*0630*/  SHF.R.S32.HI R25, RZ, 0x1f, R11 ;  /* 0x0000001fff197819 */ /* 0x000fe2000001140b */
[----:B------:R-:W-:Y:S01]  /*0640*/  VIADD R24, R19, 0x3 ;  /* 0x0000000313187836 */ /* 0x000fe20000000000 */
[----:B------:R-:W-:-:S02]  /*0650*/  ISETP.GE.AND P2, PT, R22, UR8, PT ;  /* 0x0000000816007c0c */ /* 0x000fc4000bf46270 */
[----:B------:R-:W-:Y:S02]  /*0660*/  ISETP.GE.AND P3, PT, R23, UR8, PT ;  /* 0x0000000817007c0c */ /* 0x000fe4000bf66270 */
[----:B------:R-:W-:Y:S02]  /*0670*/  ISETP.GT.AND P2, PT, R22, -0x1, !P2 ;  /* 0xffffffff1600780c */ /* 0x000fe40005744270 */
[----:B------:R-:W-:Y:S02]  /*0680*/  IADD3 R22, P4, PT, R11, R18, RZ ;  /* 0x000000120b167210 */ /* 0x000fe40007f9e0ff */
[----:B------:R-:W-:Y:S02]  /*0690*/  PLOP3.LUT P2, PT, P0, P2, PT, 0x80, 0x8 ;  /* 0x000000000008781c */ /* 0x000fe40000745070 */
[----:B------:R-:W-:Y:S02]  /*06a0*/  ISETP.GT.AND P3, PT, R23, -0x1, !P3 ;  /* 0xffffffff1700780c */ /* 0x000fe40005f64270 */
[----:B------:R-:W-:-:S02]  /*06b0*/  LEA.HI.X.SX32 R23, R18, R25, 0x1, P4 ;  /* 0x0000001912177211 */ /* 0x000fc400020f0eff */
[C---:B--2---:R-:W-:Y:S02]  /*06c0*/  LEA R16, P4, R22.reuse, UR12, 0x2 ;  /* 0x0000000c16107c11 */ /* 0x044fe4000f8810ff */
[----:B------:R-:W-:Y:S02]  /*06d0*/  PLOP3.LUT P3, PT, P0, P3, PT, 0x80, 0x8 ;  /* 0x000000000008781c */ /* 0x000fe40000767070 */
[----:B------:R-:W-:Y:S02]  /*06e0*/  LEA.HI.X R17, R22, UR13, R23, 0x2, P4 ;  /* 0x0000000d16117c11 */ /* 0x000fe4000a0f1417 */
[C---:B------:R-:W-:Y:S01]  /*06f0*/  ISETP.GE.AND P4, PT, R24.reuse, UR8, PT ;  /* 0x0000000818007c0c */ /* 0x040fe2000bf86270 */
[----:B------:R-:W2:Y:S03]  /*0700*/  @P2 LDG.E.CONSTANT R23, desc[UR10][R14.64+0x4] ;  /* 0x0000040a0e172981 */ /* 0x000ea6000c1e9900 */
[----:B------:R-:W-:Y:S01]  /*0710*/  ISETP.GT.AND P4, PT, R24, -0x1, !P4 ;  /* 0xffffffff1800780c */ /* 0x000fe20006784270 */
[----:B------:R-:W2:Y:S03]  /*0720*/  @P2 LDG.E.CONSTANT R22, desc[UR10][R16.64+0x4] ;  /* 0x0000040a10162981 */ /* 0x000ea6000c1e9900 */
[----:B------:R-:W-:Y:S01]  /*0730*/  PLOP3.LUT P4, PT, P0, P4, PT, 0x80, 0x8 ;  /* 0x000000000008781c */ /* 0x000fe20000789070 */
[----:B------:R-:W4:Y:S04]  /*0740*/  @P3 LDG.E.CONSTANT R25, desc[UR10][R14.64+0x8] ;  /* 0x0000080a0e193981 */ /* 0x000f28000c1e9900 */
[----:B------:R-:W4:Y:S01]  /*0750*/  @P3 LDG.E.CONSTANT R24, desc[UR10][R16.64+0x8] ;  /* 0x0000080a10183981 */ /* 0x000f22000c1e9900 */
[----:B---3-5:R-:W-:-:S07]  /*0760*/  @P1 FFMA R2, R21, R20, R2 ;  /* 0x0000001415021223 */ /* 0x028fce0000000002 */
[----:B------:R-:W3:Y:S04]  /*0770*/  @P4 LDG.E.CONSTANT R21, desc[UR10][R14.64+0xc] ;  /* 0x00000c0a0e154981 */ /* 0x000ee8000c1e9900 */
[----:B------:R-:W3:Y:S01]  /*0780*/  @P4 LDG.E.CONSTANT R20, desc[UR10][R16.64+0xc] ;  /* 0x00000c0a10144981 */ /* 0x000ee2000c1e9900 */
[----:B--2---:R-:W-:Y:S01]  /*0790*/  @P2 FFMA R2, R23, R22, R2 ;  /* 0x0000001617022223 */ /* 0x004fe20000000002 */
[C---:B------:R-:W-:Y:S02]  /*07a0*/  VIADD R22, R19.reuse, 0x4 ;  /* 0x0000000413167836 */ /* 0x040fe40000000000 */
[----:B------:R-:W-:-:S03]  /*07b0*/  VIADD R23, R19, 0x5 ;  /* 0x0000000513177836 */ /* 0x000fc60000000000 */
[C---:B------:R-:W-:Y:S02]  /*07c0*/  ISETP.GE.AND P2, PT, R22.reuse, UR8, PT ;  /* 0x0000000816007c0c */ /* 0x040fe4000bf46270 */
[C---:B------:R-:W-:Y:S02]  /*07d0*/  ISETP.GE.AND P1, PT, R23.reuse, UR8, PT ;  /* 0x0000000817007c0c */ /* 0x040fe4000bf26270 */
[----:B------:R-:W-:Y:S02]  /*07e0*/  ISETP.GT.AND P2, PT, R22, -0x1, !P2 ;  /* 0xffffffff1600780c */ /* 0x000fe40005744270 */
[----:B------:R-:W-:Y:S02]  /*07f0*/  ISETP.GT.AND P1, PT, R23, -0x1, !P1 ;  /* 0xffffffff1700780c */ /* 0x000fe40004f24270 */
[----:B------:R-:W-:Y:S01]  /*0800*/  PLOP3.LUT P2, PT, P0, P2, PT, 0x80, 0x8 ;  /* 0x000000000008781c */ /* 0x000fe20000745070 */
[----:B----4-:R-:W-:Y:S01]  /*0810*/  @P3 FFMA R2, R25, R24, R2 ;  /* 0x0000001819023223 */ /* 0x010fe20000000002 */
[C---:B------:R-:W-:Y:S01]  /*0820*/  VIADD R24, R19.reuse, 0x6 ;  /* 0x0000000613187836 */ /* 0x040fe20000000000 */
[----:B------:R-:W-:-:S02]  /*0830*/  IADD3 R19, PT, PT, R19, 0x7, RZ ;  /* 0x0000000713137810 */ /* 0x000fc40007ffe0ff */
[----:B------:R-:W-:Y:S02]  /*0840*/  PLOP3.LUT P1, PT, P0, P1, PT, 0x80, 0x8 ;  /* 0x000000000008781c */ /* 0x000fe40000723070 */
[----:B------:R-:W-:-:S04]  /*0850*/  ISETP.GE.AND P3, PT, R24, UR8, PT ;  /* 0x0000000818007c0c */ /* 0x000fc8000bf66270 */
[----:B------:R-:W-:-:S04]  /*0860*/  ISETP.GT.AND P3, PT, R24, -0x1, !P3 ;  /* 0xffffffff1800780c */ /* 0x000fc80005f64270 */
[----:B------:R-:W-:-:S03]  /*0870*/  PLOP3.LUT P3, PT, P0, P3, PT, 0x80, 0x8 ;  /* 0x000000000008781c */ /* 0x000fc60000767070 */
[----:B------:R-:W2:Y:S10]  /*0880*/  @P1 LDG.E.CONSTANT R22, desc[UR10][R16.64+0x14] ;  /* 0x0000140a10161981 */ /* 0x000eb4000c1e9900 */
[----:B------:R-:W4:Y:S04]  /*0890*/  @P3 LDG.E.CONSTANT R23, desc[UR10][R14.64+0x18] ;  /* 0x0000180a0e173981 */ /* 0x000f28000c1e9900 */
[----:B------:R-:W4:Y:S01]  /*08a0*/  @P3 LDG.E.CONSTANT R24, desc[UR10][R16.64+0x18] ;  /* 0x0000180a10183981 */ /* 0x000f22000c1e9900 */
[----:B---3--:R-:W-:Y:S01]  /*08b0*/  @P4 FFMA R2, R21, R20, R2 ;  /* 0x0000001415024223 */ /* 0x008fe20000000002 */
[----:B------:R-:W-:-:S02]  /*08c0*/  ISETP.GE.AND P4, PT, R19, UR8, PT ;  /* 0x0000000813007c0c */ /* 0x000fc4000bf86270 */
[----:B------:R-:W3:Y:S02]  /*08d0*/  @P2 LDG.E.CONSTANT R20, desc[UR10][R16.64+0x10] ;  /* 0x0000100a10142981 */ /* 0x000ee4000c1e9900 */
[----:B------:R-:W-:Y:S02]  /*08e0*/  ISETP.GT.AND P4, PT, R19, -0x1, !P4 ;  /* 0xffffffff1300780c */ /* 0x000fe40006784270 */
[----:B------:R-:W2:Y:S04]  /*08f0*/  @P1 LDG.E.CONSTANT R21, desc[UR10][R14.64+0x14] ;  /* 0x0000140a0e151981 */ /* 0x000ea8000c1e9900 */
[----:B------:R-:W3:Y:S01]  /*0900*/  @P2 LDG.E.CONSTANT R19, desc[UR10][R14.64+0x10] ;  /* 0x0000100a0e132981 */ /* 0x000ee2000c1e9900 */
[----:B------:R-:W-:-:S13]  /*0910*/  PLOP3.LUT P4, PT, P0, P4, PT, 0x80, 0x8 ;  /* 0x000000000008781c */ /* 0x000fda0000789070 */
[----:B------:R-:W4:Y:S04]  /*0920*/  @P4 LDG.E.CONSTANT R25, desc[UR10][R14.64+0x1c] ;  /* 0x00001c0a0e194981 */ /* 0x000f28000c1e9900 */
[----:B------:R-:W4:Y:S01]  /*0930*/  @P4 LDG.E.CONSTANT R26, desc[UR10][R16.64+0x1c] ;  /* 0x00001c0a101a4981 */ /* 0x000f22000c1e9900 */
[----:B------:R-:W-:Y:S02]  /*0940*/  VIADD R18, R18, 0x8 ;  /* 0x0000000812127836 */ /* 0x000fe40000000000 */
[----:B---3--:R-:W-:-:S04]  /*0950*/  @P2 FFMA R2, R19, R20, R2 ;  /* 0x0000001413022223 */ /* 0x008fc80000000002 */
[----:B--2---:R-:W-:Y:S01]  /*0960*/  @P1 FFMA R2, R21, R22, R2 ;  /* 0x0000001615021223 */ /* 0x004fe20000000002 */
[----:B------:R-:W-:-:S03]  /*0970*/  ISETP.NE.AND P1, PT, R18, UR5, PT ;  /* 0x0000000512007c0c */ /* 0x000fc6000bf25270 */
[----:B----4-:R-:W-:-:S04]  /*0980*/  @P3 FFMA R2, R23, R24, R2 ;  /* 0x0000001817023223 */ /* 0x010fc80000000002 */
[----:B------:R-:W-:-:S06]  /*0990*/  @P4 FFMA R2, R25, R26, R2 ;  /* 0x0000001a19024223 */ /* 0x000fcc0000000002 */
[----:B------:R-:W-:Y:S05]  /*09a0*/  @P1 BRA `(.L_x_48) ;  /* 0xfffffff800ec1947 */ /* 0x000fea000383ffff */
[----:B------:R-:W-:-:S07]  /*09b0*/  IMAD.U32 R18, RZ, RZ, UR5 ;  /* 0x00000005ff127e24 */ /* 0x000fce000f8e00ff */
.L_x_47:
[----:B------:R-:W-:-:S09]  /*09c0*/  UISETP.NE.AND UP0, UPT, UR6, URZ, UPT ;  /* 0x000000ff0600728c */ /* 0x000fd2000bf05270 */
[----:B------:R-:W-:Y:S05]  /*09d0*/  BRA.U !UP0, `(.L_x_49) ;  /* 0x0000000508807547 */ /* 0x000fea000b800000 */
[----:B------:R-:W-:Y:S02]  /*09e0*/  UIADD3 UR8, UPT, UPT, UR6, -0x1, URZ ;  /* 0xffffffff06087890 */ /* 0x000fe4000fffe0ff */
[----:B------:R-:W-:Y:S02]  /*09f0*/  UISETP.NE.AND UP1, UPT, UR7, URZ, UPT ;  /* 0x000000ff0700728c */ /* 0x000fe4000bf25270 */
[----:B------:R-:W-:-:S09]  /*0a00*/  UISETP.GE.U32.AND UP0, UPT, UR8, 0x3, UPT ;  /* 0x000000030800788c */ /* 0x000fd2000bf06070 */
[----:B------:R-:W-:Y:S05]  /*0a10*/  BRA.U !UP0, `(.L_x_50) ;  /* 0x0000000108a47547 */ /* 0x000fea000b800000 */
[----:B------:R-:W0:Y:S01]  /*0a20*/  LDCU UR8, c[0x0][0x3ac] ;  /* 0x00007580ff0877ac */ /* 0x000e220008000800 */
[----:B------:R-:W-:Y:S01]  /*0a30*/  IMAD.IADD R19, R6, 0x1, R18 ;  /* 0x0000000106137824 */ /* 0x000fe200078e0212 */
[----:B------:R-:W1:Y:S01]  /*0a40*/  LDC.64 R12, c[0x0][0x380] ;  /* 0x0000e000ff0c7b82 */ /* 0x000e620000000a00 */
[----:B------:R-:W-:Y:S01]  /*0a50*/  IADD3 R17, P2, PT, R11, R18, RZ ;  /* 0x000000120b117210 */ /* 0x000fe20007f5e0ff */
[----:B------:R-:W2:Y:S01]  /*0a60*/  LDCU.64 UR12, c[0x0][0x388] ;  /* 0x00007100ff0c77ac */ /* 0x000ea20008000a00 */
[C---:B------:R-:W-:Y:S01]  /*0a70*/  VIADD R21, R19.reuse, 0x1 ;  /* 0x0000000113157836 */ /* 0x040fe20000000000 */
[C---:B------:R-:W-:Y:S01]  /*0a80*/  IADD3 R23, PT, PT, R19.reuse, 0x3, RZ ;  /* 0x0000000313177810 */ /* 0x040fe20007ffe0ff */
[----:B------:R-:W-:Y:S01]  /*0a90*/  VIADD R22, R19, 0x2 ;  /* 0x0000000213167836 */ /* 0x000fe20000000000 */
[----:B------:R-:W-:Y:S02]  /*0aa0*/  LEA.HI.X.SX32 R20, R11, RZ, 0x1, P2 ;  /* 0x000000ff0b147211 */ /* 0x000fe400010f0eff */
[----:B0-----:R-:W-:-:S02]  /*0ab0*/  ISETP.GE.AND P1, PT, R19, UR8, PT ;  /* 0x0000000813007c0c */ /* 0x001fc4000bf26270 */
[----:B------:R-:W-:Y:S02]  /*0ac0*/  ISETP.GE.AND P2, PT, R21, UR8, PT ;  /* 0x0000000815007c0c */ /* 0x000fe4000bf46270 */
[----:B------:R-:W-:Y:S01]  /*0ad0*/  ISETP.GT.AND P1, PT, R19, -0x1, !P1 ;  /* 0xffffffff1300780c */ /* 0x000fe20004f24270 */
[----:B------:R-:W-:Y:S01]  /*0ae0*/  IMAD R19, R10, UR8, R19 ;  /* 0x000000080a137c24 */ /* 0x000fe2000f8e0213 */
[----:B--2---:R-:W-:Y:S02]  /*0af0*/  LEA R16, P3, R17, UR12, 0x2 ;  /* 0x0000000c11107c11 */ /* 0x004fe4000f8610ff */
[----:B------:R-:W-:Y:S01]  /*0b00*/  PLOP3.LUT P1, PT, P0, P1, PT, 0x80, 0x8 ;  /* 0x000000000008781c */ /* 0x000fe20000723070 */
[----:B-1----:R-:W-:Y:S01]  /*0b10*/  IMAD.WIDE R12, R19, 0x4, R12 ;  /* 0x00000004130c7825 */ /* 0x002fe200078e020c */
[----:B------:R-:W-:Y:S02]  /*0b20*/  LEA.HI.X R17, R17, UR13, R20, 0x2, P3 ;  /* 0x0000000d11117c11 */ /* 0x000fe400098f1414 */
[----:B------:R-:W-:-:S02]  /*0b30*/  ISETP.GE.AND P3, PT, R22, UR8, PT ;  /* 0x0000000816007c0c */ /* 0x000fc4000bf66270 */
[----:B------:R-:W-:Y:S02]  /*0b40*/  ISETP.GT.AND P2, PT, R21, -0x1, !P2 ;  /* 0xffffffff1500780c */ /* 0x000fe40005744270 */
[----:B------:R-:W-:Y:S02]  /*0b50*/  ISETP.GE.AND P4, PT, R23, UR8, PT ;  /* 0x0000000817007c0c */ /* 0x000fe4000bf86270 */
[----:B------:R-:W-:Y:S02]  /*0b60*/  ISETP.GT.AND P3, PT, R22, -0x1, !P3 ;  /* 0xffffffff1600780c */ /* 0x000fe40005f64270 */
[----:B------:R-:W-:Y:S01]  /*0b70*/  PLOP3.LUT P2, PT, P0, P2, PT, 0x80, 0x8 ;  /* 0x000000000008781c */ /* 0x000fe20000745070 */
[----:B------:R-:W0:Y:S01]  /*0b80*/  @P1 LDC.64 R14, c[0x0][0x388] ;  /* 0x0000e200ff0e1b82 */ /* 0x000e220000000a00 */
[----:B------:R-:W-:Y:S01]  /*0b90*/  @P1 IMAD.IADD R21, R11, 0x1, R18 ;  /* 0x000000010b151824 */ /* 0x000fe200078e0212 */
[----:B------:R-:W-:Y:S01]  /*0ba0*/  ISETP.GT.AND P4, PT, R23, -0x1, !P4 ;  /* 0xffffffff1700780c */ /* 0x000fe20006784270 */
[----:B------:R-:W2:Y:S01]  /*0bb0*/  @P1 LDG.E.CONSTANT R19, desc[UR10][R12.64] ;  /* 0x0000000a0c131981 */ /* 0x000ea2000c1e9900 */
[----:B------:R-:W-:-:S02]  /*0bc0*/  PLOP3.LUT P3, PT, P0, P3, PT, 0x80, 0x8 ;  /* 0x000000000008781c */ /* 0x000fc40000767070 */
[----:B------:R-:W-:-:S06]  /*0bd0*/  PLOP3.LUT P4, PT, P0, P4, PT, 0x80, 0x8 ;  /* 0x000000000008781c */ /* 0x000fcc0000789070 */
[----:B------:R-:W3:Y:S05]  /*0be0*/  @P2 LDG.E.CONSTANT R20, desc[UR10][R16.64+0x4] ;  /* 0x0000040a10142981 */ /* 0x000eea000c1e9900 */
[----:B------:R-:W4:Y:S04]  /*0bf0*/  @P3 LDG.E.CONSTANT R22, desc[UR10][R16.64+0x8] ;  /* 0x0000080a10163981 */ /* 0x000f28000c1e9900 */
[----:B------:R-:W4:Y:S01]  /*0c00*/  @P3 LDG.E.CONSTANT R23, desc[UR10][R12.64+0x8] ;  /* 0x0000080a0c173981 */ /* 0x000f22000c1e9900 */
[----:B0-----:R-:W-:-:S03]  /*0c10*/  @P1 IMAD.WIDE R14, R21, 0x4, R14 ;  /* 0x00000004150e1825 */ /* 0x001fc600078e020e */
[----:B------:R-:W4:Y:S04]  /*0c20*/  @P4 LDG.E.CONSTANT R24, desc[UR10][R16.64+0xc] ;  /* 0x00000c0a10184981 */ /* 0x000f28000c1e9900 */
[----:B------:R-:W3:Y:S04]  /*0c30*/  @P2 LDG.E.CONSTANT R21, desc[UR10][R12.64+0x4] ;  /* 0x0000040a0c152981 */ /* 0x000ee8000c1e9900 */
[----:B------:R-:W2:Y:S04]  /*0c40*/  @P1 LDG.E.CONSTANT R14, desc[UR10][R14.64] ;  /* 0x0000000a0e0e1981 */ /* 0x000ea8000c1e9900 */
[----:B------:R-:W4:Y:S01]  /*0c50*/  @P4 LDG.E.CONSTANT R25, desc[UR10][R12.64+0xc] ;  /* 0x00000c0a0c194981 */ /* 0x000f22000c1e9900 */
[----:B------:R-:W-:-:S02]  /*0c60*/  VIADD R18, R18, 0x4 ;  /* 0x0000000412127836 */ /* 0x000fc40000000000 */
[----:B--2--5:R-:W-:-:S04]  /*0c70*/  @P1 FFMA R2, R19, R14, R2 ;  /* 0x0000000e13021223 */ /* 0x024fc80000000002 */
[----:B---3--:R-:W-:-:S04]  /*0c80*/  @P2 FFMA R2, R21, R20, R2 ;  /* 0x0000001415022223 */ /* 0x008fc80000000002 */
[----:B----4-:R-:W-:-:S04]  /*0c90*/  @P3 FFMA R2, R23, R22, R2 ;  /* 0x0000001617023223 */ /* 0x010fc80000000002 */
[----:B------:R-:W-:-:S07]  /*0ca0*/  @P4 FFMA R2, R25, R24, R2 ;  /* 0x0000001819024223 */ /* 0x000fce0000000002 */
.L_x_50:
[----:B------:R-:W-:Y:S05]  /*0cb0*/  BRA.U !UP1, `(.L_x_49) ;  /* 0x0000000109c87547 */ /* 0x000fea000b800000 */
[----:B------:R-:W0:Y:S01]  /*0cc0*/  LDCU UR8, c[0x0][0x3b8] ;  /* 0x00007700ff0877ac */ /* 0x000e220008000800 */
[----:B------:R-:W-:Y:S02]  /*0cd0*/  UISETP.NE.AND UP0, UPT, UR7, 0x1, UPT ;  /* 0x000000010700788c */ /* 0x000fe4000bf05270 */
[----:B0-----:R-:W-:-:S07]  /*0ce0*/  ULOP3.LUT UP1, URZ, UR8, 0x1, URZ, 0xc0, !UPT ;  /* 0x0000000108ff7892 */ /* 0x001fce000f82c0ff */
[----:B------:R-:W-:Y:S05]  /*0cf0*/  BRA.U !UP0, `(.L_x_51) ;  /* 0x0000000108707547 */ /* 0x000fea000b800000 */
[----:B------:R-:W0:Y:S01]  /*0d00*/  LDCU UR8, c[0x0][0x3ac] ;  /* 0x00007580ff0877ac */ /* 0x000e220008000800 */
[----:B------:R-:W-:Y:S01]  /*0d10*/  IMAD.IADD R19, R6, 0x1, R18 ;  /* 0x0000000106137824 */ /* 0x000fe200078e0212 */
[----:B------:R-:W1:Y:S03]  /*0d20*/  LDC.64 R14, c[0x0][0x380] ;  /* 0x0000e000ff0e7b82 */ /* 0x000e660000000a00 */
[C---:B------:R-:W-:Y:S01]  /*0d30*/  VIADD R12, R19.reuse, 0x1 ;  /* 0x00000001130c7836 */ /* 0x040fe20000000000 */
[----:B0-----:R-:W-:-:S04]  /*0d40*/  ISETP.GE.AND P2, PT, R19, UR8, PT ;  /* 0x0000000813007c0c */ /* 0x001fc8000bf46270 */
[----:B------:R-:W-:Y:S02]  /*0d50*/  ISETP.GE.AND P1, PT, R12, UR8, PT ;  /* 0x000000080c007c0c */ /* 0x000fe4000bf26270 */
[----:B------:R-:W-:Y:S01]  /*0d60*/  ISETP.GT.AND P2, PT, R19, -0x1, !P2 ;  /* 0xffffffff1300780c */ /* 0x000fe20005744270 */
[----:B------:R-:W-:Y:S01]  /*0d70*/  IMAD R19, R10, UR8, R19 ;  /* 0x000000080a137c24 */ /* 0x000fe2000f8e0213 */
[----:B------:R-:W-:Y:S02]  /*0d80*/  ISETP.GT.AND P1, PT, R12, -0x1, !P1 ;  /* 0xffffffff0c00780c */ /* 0x000fe40004f24270 */
[----:B------:R-:W-:Y:S01]  /*0d90*/  PLOP3.LUT P2, PT, P0, P2, PT, 0x80, 0x8 ;  /* 0x000000000008781c */ /* 0x000fe20000745070 */
[----:B-1----:R-:W-:Y:S01]  /*0da0*/  IMAD.WIDE R14, R19, 0x4, R14 ;  /* 0x00000004130e7825 */ /* 0x002fe200078e020e */
[----:B------:R-:W-:-:S11]  /*0db0*/  PLOP3.LUT P1, PT, P0, P1, PT, 0x80, 0x8 ;  /* 0x000000000008781c */ /* 0x000fd60000723070 */
[----:B------:R-:W0:Y:S01]  /*0dc0*/  @P2 LDC.64 R16, c[0x0][0x388] ;  /* 0x0000e200ff102b82 */ /* 0x000e220000000a00 */
[CC--:B------:R-:W-:Y:S01]  /*0dd0*/  @P2 IADD3 R21, PT, PT, R11.reuse, R18.reuse, RZ ;  /* 0x000000120b152210 */ /* 0x0c0fe20007ffe0ff */
[----:B------:R-:W2:Y:S01]  /*0de0*/  @P2 LDG.E.CONSTANT R19, desc[UR10][R14.64] ;  /* 0x0000000a0e132981 */ /* 0x000ea2000c1e9900 */
[----:B------:R-:W-:Y:S02]  /*0df0*/  @P1 SHF.R.S32.HI R23, RZ, 0x1f, R11 ;  /* 0x0000001fff171819 */ /* 0x000fe4000001140b */
[----:B------:R-:W-:-:S03]  /*0e00*/  @P1 IADD3 R25, P3, PT, R11, R18, RZ ;  /* 0x000000120b191210 */ /* 0x000fc60007f7e0ff */
[----:B------:R-:W1:Y:S01]  /*0e10*/  @P1 LDC.64 R12, c[0x0][0x388] ;  /* 0x0000e200ff0c1b82 */ /* 0x000e620000000a00 */
[----:B------:R-:W-:Y:S01]  /*0e20*/  @P1 LEA.HI.X.SX32 R20, R18, R23, 0x1, P3 ;  /* 0x0000001712141211 */ /* 0x000fe200018f0eff */
[----:B0-----:R-:W-:Y:S02]  /*0e30*/  @P2 IMAD.WIDE R16, R21, 0x4, R16 ;  /* 0x0000000415102825 */ /* 0x001fe400078e0210 */
[----:B------:R-:W3:Y:S04]  /*0e40*/  @P1 LDG.E.CONSTANT R21, desc[UR10][R14.64+0x4] ;  /* 0x0000040a0e151981 */ /* 0x000ee8000c1e9900 */
[----:B------:R-:W2:Y:S01]  /*0e50*/  @P2 LDG.E.CONSTANT R17, desc[UR10][R16.64] ;  /* 0x0000000a10112981 */ /* 0x000ea2000c1e9900 */
[----:B-1----:R-:W-:-:S04]  /*0e60*/  @P1 LEA R12, P3, R25, R12, 0x2 ;  /* 0x0000000c190c1211 */ /* 0x002fc800078610ff */
[----:B------:R-:W-:-:S05]  /*0e70*/  @P1 LEA.HI.X R13, R25, R13, R20, 0x2, P3 ;  /* 0x0000000d190d1211 */ /* 0x000fca00018f1414 */
[----:B------:R-:W3:Y:S01]  /*0e80*/  @P1 LDG.E.CONSTANT R12, desc[UR10][R12.64+0x4] ;  /* 0x0000040a0c0c1981 */ /* 0x000ee2000c1e9900 */
[----:B------:R-:W-:Y:S02]  /*0e90*/  VIADD R18, R18, 0x2 ;  /* 0x0000000212127836 */ /* 0x000fe40000000000 */
[----:B--2--5:R-:W-:-:S04]  /*0ea0*/  @P2 FFMA R2, R17, R19, R2 ;  /* 0x0000001311022223 */ /* 0x024fc80000000002 */
[----:B---3--:R-:W-:-:S07]  /*0eb0*/  @P1 FFMA R2, R21, R12, R2 ;  /* 0x0000000c15021223 */ /* 0x008fce0000000002 */
.L_x_51:
[----:B------:R-:W-:Y:S05]  /*0ec0*/  BRA.U !UP1, `(.L_x_49) ;  /* 0x0000000109447547 */ /* 0x000fea000b800000 */
[----:B------:R-:W0:Y:S01]  /*0ed0*/  LDCU UR8, c[0x0][0x3ac] ;  /* 0x00007580ff0877ac */ /* 0x000e220008000800 */
[----:B------:R-:W-:Y:S01]  /*0ee0*/  IMAD.IADD R17, R6, 0x1, R18 ;  /* 0x0000000106117824 */ /* 0x000fe200078e0212 */
[----:B------:R-:W-:Y:S04]  /*0ef0*/  BSSY.RECONVERGENT B0, `(.L_x_49) ;  /* 0x000000e000007945 */ /* 0x000fe80003800200 */
[----:B0-----:R-:W-:-:S04]  /*0f00*/  ISETP.GE.AND P1, PT, R17, UR8, PT ;  /* 0x0000000811007c0c */ /* 0x001fc8000bf26270 */
[----:B------:R-:W-:-:S04]  /*0f10*/  ISETP.GT.AND P1, PT, R17, -0x1, !P1 ;  /* 0xffffffff1100780c */ /* 0x000fc80004f24270 */
[----:B------:R-:W-:-:S13]  /*0f20*/  PLOP3.LUT P1, PT, P0, P1, PT, 0x80, 0x8 ;  /* 0x000000000008781c */ /* 0x000fda0000723070 */
[----:B------:R-:W-:Y:S05]  /*0f30*/  @!P1 BRA `(.L_x_52) ;  /* 0x0000000000249947 */ /* 0x000fea0003800000 */
[----:B------:R-:W0:Y:S01]  /*0f40*/  LDC.64 R14, c[0x0][0x380] ;  /* 0x0000e000ff0e7b82 */ /* 0x000e220000000a00 */
[----:B------:R-:W-:Y:S02]  /*0f50*/  IMAD R17, R10, UR8, R17 ;  /* 0x000000080a117c24 */ /* 0x000fe4000f8e0211 */
[----:B------:R-:W-:-:S05]  /*0f60*/  IMAD.IADD R11, R11, 0x1, R18 ;  /* 0x000000010b0b7824 */ /* 0x000fca00078e0212 */
[----:B------:R-:W1:Y:S01]  /*0f70*/  LDC.64 R12, c[0x0][0x388] ;  /* 0x0000e200ff0c7b82 */ /* 0x000e620000000a00 */
[----:B0-----:R-:W-:-:S06]  /*0f80*/  IMAD.WIDE R14, R17, 0x4, R14 ;  /* 0x00000004110e7825 */ /* 0x001fcc00078e020e */
[----:B------:R-:W2:Y:S01]  /*0f90*/  LDG.E.CONSTANT R15, desc[UR10][R14.64] ;  /* 0x0000000a0e0f7981 */ /* 0x000ea2000c1e9900 */
[----:B-1----:R-:W-:-:S06]  /*0fa0*/  IMAD.WIDE R12, R11, 0x4, R12 ;  /* 0x000000040b0c7825 */ /* 0x002fcc00078e020c */
[----:B------:R-:W2:Y:S02]  /*0fb0*/  LDG.E.CONSTANT R12, desc[UR10][R12.64] ;  /* 0x0000000a0c0c7981 */ /* 0x000ea4000c1e9900 */
[----:B--2--5:R-:W-:-:S07]  /*0fc0*/  FFMA R2, R15, R12, R2 ;  /* 0x0000000c0f027223 */ /* 0x024fce0000000002 */
.L_x_52:
[----:B------:R-:W-:Y:S05]  /*0fd0*/  BSYNC.RECONVERGENT B0 ;  /* 0x0000000000007941 */ /* 0x000fea0003800200 */
.L_x_49:
[----:B------:R-:W-:Y:S05]  /*0fe0*/  @P6 BRA `(.L_x_53) ;  /* 0xfffffff400146947 */ /* 0x000fea000383ffff */
[----:B------:R-:W-:Y:S05]  /*0ff0*/  @P5 BRA `(.L_x_54) ;  /* 0xfffffff000f85947 */ /* 0x000fea000383ffff */
.L_x_46:
[----:B------:R-:W0:Y:S01]  /*1000*/  LDC R5, c[0x0][0x3b0] ;  /* 0x0000ec00ff057b82 */ /* 0x000e220000000800 */
[----:B------:R-:W1:Y:S07]  /*1010*/  LDCU.64 UR12, c[0x0][0x3a8] ;  /* 0x00007500ff0c77ac */ /* 0x000e6e0008000a00 */
[----:B------:R-:W2:Y:S01]  /*1020*/  LDC.64 R6, c[0x0][0x398] ;  /* 0x0000e600ff067b82 */ /* 0x000ea20000000a00 */
[----:B0-----:R-:W-:-:S04]  /*1030*/  IMAD R0, R5, UR9, R0 ;  /* 0x0000000905007c24 */ /* 0x001fc8000f8e0200 */
[----:B-1----:R-:W-:-:S04]  /*1040*/  IMAD R3, R0, UR12, R3 ;  /* 0x0000000c00037c24 */ /* 0x002fc8000f8e0203 */
[----:B------:R-:W-:-:S04]  /*1050*/  IMAD R3, R3, UR13, R4 ;  /* 0x0000000d03037c24 */ /* 0x000fc8000f8e0204 */
[----:B--2---:R-:W-:-:S05]  /*1060*/  IMAD.WIDE R4, R3, 0x4, R6 ;  /* 0x0000000403047825 */ /* 0x004fca00078e0206 */
[----:B-----5:R-:W-:Y:S01]  /*1070*/  STG.E desc[UR10][R4.64], R2 ;  /* 0x0000000204007986 */ /* 0x020fe2000c10190a */
[----:B------:R-:W-:Y:S05]  /*1080*/  EXIT ;  /* 0x000000000000794d */ /* 0x000fea0003800000 */
.L_x_55:
        /* <DEDUP_REMOVED lines=15> */
.L_x_58:


//--------------------- .nv.shared.reserved.0     --------------------------
	.section	.nv.shared.reserved.0,"aw",@nobits
	.weak		__nv_reservedSMEM_offset_0_alias
	.size		__nv_reservedSMEM_offset_0_alias, 0, 64
	.other		__nv_reservedSMEM_offset_0_alias,@"STO_CUDA_RESERVED_SHARED STV_DEFAULT"
__nv_reservedSMEM_offset_0_alias:
	.zero		0
	.zero		64


//--------------------- .nv.constant0.conv2d_backward_dx --------------------------
	.section	.nv.constant0.conv2d_backward_dx,"a",@progbits
	.sectionflags	@""
	.align	4
.nv.constant0.conv2d_backward_dx:
	.zero		956


//--------------------- .nv.constant0.conv2d_backward_dW_db --------------------------
	.section	.nv.constant0.conv2d_backward_dW_db,"a",@progbits
	.sectionflags	@""
	.align	4
.nv.constant0.conv2d_backward_dW_db:
	.zero		964


//--------------------- .nv.constant0.conv2d_forward --------------------------
	.section	.nv.constant0.conv2d_forward,"a",@progbits
	.sectionflags	@""
	.align	4
.nv.constant0.conv2d_forward:
	.zero		964


//--------------------- SYMBOLS --------------------------

	.type		.nv.reservedSmem.offset0,@object
	.size		.nv.reservedSmem.offset0,0x4
